//
// Generated by NVIDIA NVVM Compiler
//
// Compiler Build ID: CL-36424714
// Cuda compilation tools, release 13.0, V13.0.88
// Based on NVVM 20.0.0
//

.version 9.0
.target sm_100
.address_size 64

	// .globl	_Z15fitDistributionPfP18DistributionParamsiii
.const .align 4 .f32 PI = 0f40490FDB;
.const .align 4 .f32 E = 0f402DF854;
.const .align 4 .f32 EULER_MASCHERONI = 0f3F13C468;

.visible .entry _Z15fitDistributionPfP18DistributionParamsiii(
	.param .u64 .ptr .align 1 _Z15fitDistributionPfP18DistributionParamsiii_param_0,
	.param .u64 .ptr .align 1 _Z15fitDistributionPfP18DistributionParamsiii_param_1,
	.param .u32 _Z15fitDistributionPfP18DistributionParamsiii_param_2,
	.param .u32 _Z15fitDistributionPfP18DistributionParamsiii_param_3,
	.param .u32 _Z15fitDistributionPfP18DistributionParamsiii_param_4
)
{
	.reg .pred 	%p<109>;
	.reg .b16 	%rs<2>;
	.reg .b32 	%r<259>;
	.reg .b32 	%f<1161>;
	.reg .b64 	%rd<226>;

	ld.param.u64 	%rd3, [_Z15fitDistributionPfP18DistributionParamsiii_param_0];
	ld.param.u32 	%r132, [_Z15fitDistributionPfP18DistributionParamsiii_param_2];
	ld.param.u32 	%r133, [_Z15fitDistributionPfP18DistributionParamsiii_param_3];
	ld.param.u32 	%r134, [_Z15fitDistributionPfP18DistributionParamsiii_param_4];
	cvta.to.global.u64 	%rd1, %rd3;
	mov.u32 	%r1, %ctaid.x;
	mov.u32 	%r2, %ctaid.y;
	setp.ge.s32 	%p2, %r1, %r133;
	setp.ge.s32 	%p3, %r2, %r134;
	or.pred  	%p4, %p2, %p3;
	@%p4 bra 	$L__BB0_114;
	cvt.u16.u32 	%rs1, %r2;
	setp.gt.s16 	%p5, %rs1, 1;
	@%p5 bra 	$L__BB0_18;
	setp.eq.s16 	%p9, %rs1, 0;
	@%p9 bra 	$L__BB0_76;
	setp.eq.s16 	%p10, %rs1, 1;
	@%p10 bra 	$L__BB0_4;
	bra.uni 	$L__BB0_114;
$L__BB0_4:
	setp.lt.s32 	%p50, %r132, 1;
	mov.f32 	%f1105, 0f00000000;
	mov.f32 	%f1106, %f1105;
	@%p50 bra 	$L__BB0_17;
	add.s32 	%r155, %r132, -1;
	and.b32  	%r15, %r132, 15;
	setp.lt.u32 	%p51, %r155, 15;
	mov.f32 	%f1106, 0f00000000;
	mov.b32 	%r224, 0;
	mov.f32 	%f1105, %f1106;
	@%p51 bra 	$L__BB0_8;
	and.b32  	%r224, %r132, 2147483632;
	neg.s32 	%r223, %r224;
	shl.b32 	%r18, %r133, 4;
	mov.f32 	%f1106, 0f00000000;
	mul.wide.s32 	%rd150, %r133, 4;
	mov.u32 	%r222, %r1;
$L__BB0_7:
	.pragma "nounroll";
	mul.wide.s32 	%rd148, %r222, 4;
	add.s64 	%rd149, %rd1, %rd148;
	ld.global.f32 	%f537, [%rd149];
	add.f32 	%f538, %f1105, %f537;
	fma.rn.f32 	%f539, %f537, %f537, %f1106;
	add.s64 	%rd151, %rd149, %rd150;
	ld.global.f32 	%f540, [%rd151];
	add.f32 	%f541, %f538, %f540;
	fma.rn.f32 	%f542, %f540, %f540, %f539;
	add.s64 	%rd152, %rd151, %rd150;
	ld.global.f32 	%f543, [%rd152];
	add.f32 	%f544, %f541, %f543;
	fma.rn.f32 	%f545, %f543, %f543, %f542;
	add.s64 	%rd153, %rd152, %rd150;
	ld.global.f32 	%f546, [%rd153];
	add.f32 	%f547, %f544, %f546;
	fma.rn.f32 	%f548, %f546, %f546, %f545;
	add.s64 	%rd154, %rd153, %rd150;
	ld.global.f32 	%f549, [%rd154];
	add.f32 	%f550, %f547, %f549;
	fma.rn.f32 	%f551, %f549, %f549, %f548;
	add.s64 	%rd155, %rd154, %rd150;
	ld.global.f32 	%f552, [%rd155];
	add.f32 	%f553, %f550, %f552;
	fma.rn.f32 	%f554, %f552, %f552, %f551;
	add.s64 	%rd156, %rd155, %rd150;
	ld.global.f32 	%f555, [%rd156];
	add.f32 	%f556, %f553, %f555;
	fma.rn.f32 	%f557, %f555, %f555, %f554;
	add.s64 	%rd157, %rd156, %rd150;
	ld.global.f32 	%f558, [%rd157];
	add.f32 	%f559, %f556, %f558;
	fma.rn.f32 	%f560, %f558, %f558, %f557;
	add.s64 	%rd158, %rd157, %rd150;
	ld.global.f32 	%f561, [%rd158];
	add.f32 	%f562, %f559, %f561;
	fma.rn.f32 	%f563, %f561, %f561, %f560;
	add.s64 	%rd159, %rd158, %rd150;
	ld.global.f32 	%f564, [%rd159];
	add.f32 	%f565, %f562, %f564;
	fma.rn.f32 	%f566, %f564, %f564, %f563;
	add.s64 	%rd160, %rd159, %rd150;
	ld.global.f32 	%f567, [%rd160];
	add.f32 	%f568, %f565, %f567;
	fma.rn.f32 	%f569, %f567, %f567, %f566;
	add.s64 	%rd161, %rd160, %rd150;
	ld.global.f32 	%f570, [%rd161];
	add.f32 	%f571, %f568, %f570;
	fma.rn.f32 	%f572, %f570, %f570, %f569;
	add.s64 	%rd162, %rd161, %rd150;
	ld.global.f32 	%f573, [%rd162];
	add.f32 	%f574, %f571, %f573;
	fma.rn.f32 	%f575, %f573, %f573, %f572;
	add.s64 	%rd163, %rd162, %rd150;
	ld.global.f32 	%f576, [%rd163];
	add.f32 	%f577, %f574, %f576;
	fma.rn.f32 	%f578, %f576, %f576, %f575;
	add.s64 	%rd164, %rd163, %rd150;
	ld.global.f32 	%f579, [%rd164];
	add.f32 	%f580, %f577, %f579;
	fma.rn.f32 	%f581, %f579, %f579, %f578;
	add.s64 	%rd165, %rd164, %rd150;
	ld.global.f32 	%f582, [%rd165];
	add.f32 	%f1105, %f580, %f582;
	fma.rn.f32 	%f1106, %f582, %f582, %f581;
	add.s32 	%r223, %r223, 16;
	add.s32 	%r222, %r222, %r18;
	setp.ne.s32 	%p52, %r223, 0;
	@%p52 bra 	$L__BB0_7;
$L__BB0_8:
	setp.eq.s32 	%p53, %r15, 0;
	@%p53 bra 	$L__BB0_17;
	and.b32  	%r45, %r132, 7;
	setp.lt.u32 	%p54, %r15, 8;
	@%p54 bra 	$L__BB0_11;
	mad.lo.s32 	%r156, %r224, %r133, %r1;
	mul.wide.s32 	%rd166, %r156, 4;
	add.s64 	%rd167, %rd1, %rd166;
	ld.global.f32 	%f584, [%rd167];
	add.f32 	%f585, %f1105, %f584;
	fma.rn.f32 	%f586, %f584, %f584, %f1106;
	mul.wide.s32 	%rd168, %r133, 4;
	add.s64 	%rd169, %rd167, %rd168;
	ld.global.f32 	%f587, [%rd169];
	add.f32 	%f588, %f585, %f587;
	fma.rn.f32 	%f589, %f587, %f587, %f586;
	add.s64 	%rd170, %rd169, %rd168;
	ld.global.f32 	%f590, [%rd170];
	add.f32 	%f591, %f588, %f590;
	fma.rn.f32 	%f592, %f590, %f590, %f589;
	add.s64 	%rd171, %rd170, %rd168;
	ld.global.f32 	%f593, [%rd171];
	add.f32 	%f594, %f591, %f593;
	fma.rn.f32 	%f595, %f593, %f593, %f592;
	add.s64 	%rd172, %rd171, %rd168;
	ld.global.f32 	%f596, [%rd172];
	add.f32 	%f597, %f594, %f596;
	fma.rn.f32 	%f598, %f596, %f596, %f595;
	add.s64 	%rd173, %rd172, %rd168;
	ld.global.f32 	%f599, [%rd173];
	add.f32 	%f600, %f597, %f599;
	fma.rn.f32 	%f601, %f599, %f599, %f598;
	add.s64 	%rd174, %rd173, %rd168;
	ld.global.f32 	%f602, [%rd174];
	add.f32 	%f603, %f600, %f602;
	fma.rn.f32 	%f604, %f602, %f602, %f601;
	add.s64 	%rd175, %rd174, %rd168;
	ld.global.f32 	%f605, [%rd175];
	add.f32 	%f1105, %f603, %f605;
	fma.rn.f32 	%f1106, %f605, %f605, %f604;
	add.s32 	%r224, %r224, 8;
$L__BB0_11:
	setp.eq.s32 	%p55, %r45, 0;
	@%p55 bra 	$L__BB0_17;
	and.b32  	%r48, %r132, 3;
	setp.lt.u32 	%p56, %r45, 4;
	@%p56 bra 	$L__BB0_14;
	mad.lo.s32 	%r157, %r224, %r133, %r1;
	mul.wide.s32 	%rd176, %r157, 4;
	add.s64 	%rd177, %rd1, %rd176;
	ld.global.f32 	%f607, [%rd177];
	add.f32 	%f608, %f1105, %f607;
	fma.rn.f32 	%f609, %f607, %f607, %f1106;
	mul.wide.s32 	%rd178, %r133, 4;
	add.s64 	%rd179, %rd177, %rd178;
	ld.global.f32 	%f610, [%rd179];
	add.f32 	%f611, %f608, %f610;
	fma.rn.f32 	%f612, %f610, %f610, %f609;
	add.s64 	%rd180, %rd179, %rd178;
	ld.global.f32 	%f613, [%rd180];
	add.f32 	%f614, %f611, %f613;
	fma.rn.f32 	%f615, %f613, %f613, %f612;
	add.s64 	%rd181, %rd180, %rd178;
	ld.global.f32 	%f616, [%rd181];
	add.f32 	%f1105, %f614, %f616;
	fma.rn.f32 	%f1106, %f616, %f616, %f615;
	add.s32 	%r224, %r224, 4;
$L__BB0_14:
	setp.eq.s32 	%p57, %r48, 0;
	@%p57 bra 	$L__BB0_17;
	mad.lo.s32 	%r228, %r224, %r133, %r1;
	neg.s32 	%r227, %r48;
$L__BB0_16:
	.pragma "nounroll";
	mul.wide.s32 	%rd182, %r228, 4;
	add.s64 	%rd183, %rd1, %rd182;
	ld.global.f32 	%f617, [%rd183];
	add.f32 	%f1105, %f1105, %f617;
	fma.rn.f32 	%f1106, %f617, %f617, %f1106;
	add.s32 	%r228, %r228, %r133;
	add.s32 	%r227, %r227, 1;
	setp.ne.s32 	%p58, %r227, 0;
	@%p58 bra 	$L__BB0_16;
$L__BB0_17:
	cvt.rn.f32.s32 	%f619, %r132;
	div.rn.f32 	%f1154, %f1105, %f619;
	div.rn.f32 	%f620, %f1106, %f619;
	mul.f32 	%f621, %f1154, %f1154;
	sub.f32 	%f622, %f620, %f621;
	div.rn.f32 	%f623, %f622, 0f40400000;
	max.f32 	%f624, %f623, 0f358637BD;
	sqrt.rn.f32 	%f1153, %f624;
	mov.b32 	%r257, 1;
	mov.pred 	%p108, 0;
	mov.f32 	%f1152, 0f40400000;
	bra.uni 	$L__BB0_90;
$L__BB0_18:
	setp.eq.s16 	%p6, %rs1, 2;
	@%p6 bra 	$L__BB0_62;
	setp.eq.s16 	%p7, %rs1, 3;
	@%p7 bra 	$L__BB0_48;
	setp.ne.s16 	%p8, %rs1, 4;
	@%p8 bra 	$L__BB0_114;
	setp.lt.s32 	%p11, %r132, 1;
	mov.f32 	%f1142, 0f00000000;
	@%p11 bra 	$L__BB0_34;
	add.s32 	%r136, %r132, -1;
	and.b32  	%r3, %r132, 15;
	setp.lt.u32 	%p12, %r136, 15;
	mov.f32 	%f1142, 0f00000000;
	mov.b32 	%r245, 0;
	@%p12 bra 	$L__BB0_25;
	and.b32  	%r245, %r132, 2147483632;
	neg.s32 	%r244, %r245;
	shl.b32 	%r6, %r133, 4;
	mov.f32 	%f1142, 0f00000000;
	mul.wide.s32 	%rd6, %r133, 4;
	mov.u32 	%r243, %r1;
$L__BB0_24:
	.pragma "nounroll";
	mul.wide.s32 	%rd4, %r243, 4;
	add.s64 	%rd5, %rd1, %rd4;
	ld.global.f32 	%f168, [%rd5];
	add.f32 	%f169, %f1142, %f168;
	add.s64 	%rd7, %rd5, %rd6;
	ld.global.f32 	%f170, [%rd7];
	add.f32 	%f171, %f169, %f170;
	add.s64 	%rd8, %rd7, %rd6;
	ld.global.f32 	%f172, [%rd8];
	add.f32 	%f173, %f171, %f172;
	add.s64 	%rd9, %rd8, %rd6;
	ld.global.f32 	%f174, [%rd9];
	add.f32 	%f175, %f173, %f174;
	add.s64 	%rd10, %rd9, %rd6;
	ld.global.f32 	%f176, [%rd10];
	add.f32 	%f177, %f175, %f176;
	add.s64 	%rd11, %rd10, %rd6;
	ld.global.f32 	%f178, [%rd11];
	add.f32 	%f179, %f177, %f178;
	add.s64 	%rd12, %rd11, %rd6;
	ld.global.f32 	%f180, [%rd12];
	add.f32 	%f181, %f179, %f180;
	add.s64 	%rd13, %rd12, %rd6;
	ld.global.f32 	%f182, [%rd13];
	add.f32 	%f183, %f181, %f182;
	add.s64 	%rd14, %rd13, %rd6;
	ld.global.f32 	%f184, [%rd14];
	add.f32 	%f185, %f183, %f184;
	add.s64 	%rd15, %rd14, %rd6;
	ld.global.f32 	%f186, [%rd15];
	add.f32 	%f187, %f185, %f186;
	add.s64 	%rd16, %rd15, %rd6;
	ld.global.f32 	%f188, [%rd16];
	add.f32 	%f189, %f187, %f188;
	add.s64 	%rd17, %rd16, %rd6;
	ld.global.f32 	%f190, [%rd17];
	add.f32 	%f191, %f189, %f190;
	add.s64 	%rd18, %rd17, %rd6;
	ld.global.f32 	%f192, [%rd18];
	add.f32 	%f193, %f191, %f192;
	add.s64 	%rd19, %rd18, %rd6;
	ld.global.f32 	%f194, [%rd19];
	add.f32 	%f195, %f193, %f194;
	add.s64 	%rd20, %rd19, %rd6;
	ld.global.f32 	%f196, [%rd20];
	add.f32 	%f197, %f195, %f196;
	add.s64 	%rd21, %rd20, %rd6;
	ld.global.f32 	%f198, [%rd21];
	add.f32 	%f1142, %f197, %f198;
	add.s32 	%r244, %r244, 16;
	add.s32 	%r243, %r243, %r6;
	setp.ne.s32 	%p13, %r244, 0;
	@%p13 bra 	$L__BB0_24;
$L__BB0_25:
	setp.eq.s32 	%p14, %r3, 0;
	@%p14 bra 	$L__BB0_34;
	and.b32  	%r96, %r132, 7;
	setp.lt.u32 	%p15, %r3, 8;
	@%p15 bra 	$L__BB0_28;
	mad.lo.s32 	%r137, %r245, %r133, %r1;
	mul.wide.s32 	%rd22, %r137, 4;
	add.s64 	%rd23, %rd1, %rd22;
	ld.global.f32 	%f200, [%rd23];
	add.f32 	%f201, %f1142, %f200;
	mul.wide.s32 	%rd24, %r133, 4;
	add.s64 	%rd25, %rd23, %rd24;
	ld.global.f32 	%f202, [%rd25];
	add.f32 	%f203, %f201, %f202;
	add.s64 	%rd26, %rd25, %rd24;
	ld.global.f32 	%f204, [%rd26];
	add.f32 	%f205, %f203, %f204;
	add.s64 	%rd27, %rd26, %rd24;
	ld.global.f32 	%f206, [%rd27];
	add.f32 	%f207, %f205, %f206;
	add.s64 	%rd28, %rd27, %rd24;
	ld.global.f32 	%f208, [%rd28];
	add.f32 	%f209, %f207, %f208;
	add.s64 	%rd29, %rd28, %rd24;
	ld.global.f32 	%f210, [%rd29];
	add.f32 	%f211, %f209, %f210;
	add.s64 	%rd30, %rd29, %rd24;
	ld.global.f32 	%f212, [%rd30];
	add.f32 	%f213, %f211, %f212;
	add.s64 	%rd31, %rd30, %rd24;
	ld.global.f32 	%f214, [%rd31];
	add.f32 	%f1142, %f213, %f214;
	add.s32 	%r245, %r245, 8;
$L__BB0_28:
	setp.eq.s32 	%p16, %r96, 0;
	@%p16 bra 	$L__BB0_34;
	and.b32  	%r99, %r132, 3;
	setp.lt.u32 	%p17, %r96, 4;
	@%p17 bra 	$L__BB0_31;
	mad.lo.s32 	%r138, %r245, %r133, %r1;
	mul.wide.s32 	%rd32, %r138, 4;
	add.s64 	%rd33, %rd1, %rd32;
	ld.global.f32 	%f216, [%rd33];
	add.f32 	%f217, %f1142, %f216;
	mul.wide.s32 	%rd34, %r133, 4;
	add.s64 	%rd35, %rd33, %rd34;
	ld.global.f32 	%f218, [%rd35];
	add.f32 	%f219, %f217, %f218;
	add.s64 	%rd36, %rd35, %rd34;
	ld.global.f32 	%f220, [%rd36];
	add.f32 	%f221, %f219, %f220;
	add.s64 	%rd37, %rd36, %rd34;
	ld.global.f32 	%f222, [%rd37];
	add.f32 	%f1142, %f221, %f222;
	add.s32 	%r245, %r245, 4;
$L__BB0_31:
	setp.eq.s32 	%p18, %r99, 0;
	@%p18 bra 	$L__BB0_34;
	mad.lo.s32 	%r249, %r245, %r133, %r1;
	neg.s32 	%r248, %r99;
$L__BB0_33:
	.pragma "nounroll";
	mul.wide.s32 	%rd38, %r249, 4;
	add.s64 	%rd39, %rd1, %rd38;
	ld.global.f32 	%f223, [%rd39];
	add.f32 	%f1142, %f1142, %f223;
	add.s32 	%r249, %r249, %r133;
	add.s32 	%r248, %r248, 1;
	setp.ne.s32 	%p19, %r248, 0;
	@%p19 bra 	$L__BB0_33;
$L__BB0_34:
	setp.lt.s32 	%p20, %r132, 1;
	cvt.rn.f32.s32 	%f112, %r132;
	div.rn.f32 	%f1154, %f1142, %f112;
	mov.f32 	%f1151, 0f00000000;
	@%p20 bra 	$L__BB0_47;
	add.s32 	%r140, %r132, -1;
	and.b32  	%r108, %r132, 15;
	setp.lt.u32 	%p21, %r140, 15;
	mov.f32 	%f1151, 0f00000000;
	mov.b32 	%r253, 0;
	@%p21 bra 	$L__BB0_38;
	and.b32  	%r253, %r132, 2147483632;
	neg.s32 	%r251, %r253;
	shl.b32 	%r111, %r133, 4;
	mov.f32 	%f1151, 0f00000000;
	mul.wide.s32 	%rd42, %r133, 4;
	mov.u32 	%r250, %r1;
$L__BB0_37:
	.pragma "nounroll";
	mul.wide.s32 	%rd40, %r250, 4;
	add.s64 	%rd41, %rd1, %rd40;
	ld.global.f32 	%f228, [%rd41];
	sub.f32 	%f229, %f228, %f1154;
	abs.f32 	%f230, %f229;
	add.f32 	%f231, %f1151, %f230;
	add.s64 	%rd43, %rd41, %rd42;
	ld.global.f32 	%f232, [%rd43];
	sub.f32 	%f233, %f232, %f1154;
	abs.f32 	%f234, %f233;
	add.f32 	%f235, %f231, %f234;
	add.s64 	%rd44, %rd43, %rd42;
	ld.global.f32 	%f236, [%rd44];
	sub.f32 	%f237, %f236, %f1154;
	abs.f32 	%f238, %f237;
	add.f32 	%f239, %f235, %f238;
	add.s64 	%rd45, %rd44, %rd42;
	ld.global.f32 	%f240, [%rd45];
	sub.f32 	%f241, %f240, %f1154;
	abs.f32 	%f242, %f241;
	add.f32 	%f243, %f239, %f242;
	add.s64 	%rd46, %rd45, %rd42;
	ld.global.f32 	%f244, [%rd46];
	sub.f32 	%f245, %f244, %f1154;
	abs.f32 	%f246, %f245;
	add.f32 	%f247, %f243, %f246;
	add.s64 	%rd47, %rd46, %rd42;
	ld.global.f32 	%f248, [%rd47];
	sub.f32 	%f249, %f248, %f1154;
	abs.f32 	%f250, %f249;
	add.f32 	%f251, %f247, %f250;
	add.s64 	%rd48, %rd47, %rd42;
	ld.global.f32 	%f252, [%rd48];
	sub.f32 	%f253, %f252, %f1154;
	abs.f32 	%f254, %f253;
	add.f32 	%f255, %f251, %f254;
	add.s64 	%rd49, %rd48, %rd42;
	ld.global.f32 	%f256, [%rd49];
	sub.f32 	%f257, %f256, %f1154;
	abs.f32 	%f258, %f257;
	add.f32 	%f259, %f255, %f258;
	add.s64 	%rd50, %rd49, %rd42;
	ld.global.f32 	%f260, [%rd50];
	sub.f32 	%f261, %f260, %f1154;
	abs.f32 	%f262, %f261;
	add.f32 	%f263, %f259, %f262;
	add.s64 	%rd51, %rd50, %rd42;
	ld.global.f32 	%f264, [%rd51];
	sub.f32 	%f265, %f264, %f1154;
	abs.f32 	%f266, %f265;
	add.f32 	%f267, %f263, %f266;
	add.s64 	%rd52, %rd51, %rd42;
	ld.global.f32 	%f268, [%rd52];
	sub.f32 	%f269, %f268, %f1154;
	abs.f32 	%f270, %f269;
	add.f32 	%f271, %f267, %f270;
	add.s64 	%rd53, %rd52, %rd42;
	ld.global.f32 	%f272, [%rd53];
	sub.f32 	%f273, %f272, %f1154;
	abs.f32 	%f274, %f273;
	add.f32 	%f275, %f271, %f274;
	add.s64 	%rd54, %rd53, %rd42;
	ld.global.f32 	%f276, [%rd54];
	sub.f32 	%f277, %f276, %f1154;
	abs.f32 	%f278, %f277;
	add.f32 	%f279, %f275, %f278;
	add.s64 	%rd55, %rd54, %rd42;
	ld.global.f32 	%f280, [%rd55];
	sub.f32 	%f281, %f280, %f1154;
	abs.f32 	%f282, %f281;
	add.f32 	%f283, %f279, %f282;
	add.s64 	%rd56, %rd55, %rd42;
	ld.global.f32 	%f284, [%rd56];
	sub.f32 	%f285, %f284, %f1154;
	abs.f32 	%f286, %f285;
	add.f32 	%f287, %f283, %f286;
	add.s64 	%rd57, %rd56, %rd42;
	ld.global.f32 	%f288, [%rd57];
	sub.f32 	%f289, %f288, %f1154;
	abs.f32 	%f290, %f289;
	add.f32 	%f1151, %f287, %f290;
	add.s32 	%r251, %r251, 16;
	add.s32 	%r250, %r250, %r111;
	setp.ne.s32 	%p22, %r251, 0;
	@%p22 bra 	$L__BB0_37;
$L__BB0_38:
	setp.eq.s32 	%p23, %r108, 0;
	@%p23 bra 	$L__BB0_47;
	and.b32  	%r117, %r132, 7;
	setp.lt.u32 	%p24, %r108, 8;
	@%p24 bra 	$L__BB0_41;
	mad.lo.s32 	%r141, %r253, %r133, %r1;
	mul.wide.s32 	%rd58, %r141, 4;
	add.s64 	%rd59, %rd1, %rd58;
	ld.global.f32 	%f292, [%rd59];
	sub.f32 	%f293, %f292, %f1154;
	abs.f32 	%f294, %f293;
	add.f32 	%f295, %f1151, %f294;
	mul.wide.s32 	%rd60, %r133, 4;
	add.s64 	%rd61, %rd59, %rd60;
	ld.global.f32 	%f296, [%rd61];
	sub.f32 	%f297, %f296, %f1154;
	abs.f32 	%f298, %f297;
	add.f32 	%f299, %f295, %f298;
	add.s64 	%rd62, %rd61, %rd60;
	ld.global.f32 	%f300, [%rd62];
	sub.f32 	%f301, %f300, %f1154;
	abs.f32 	%f302, %f301;
	add.f32 	%f303, %f299, %f302;
	add.s64 	%rd63, %rd62, %rd60;
	ld.global.f32 	%f304, [%rd63];
	sub.f32 	%f305, %f304, %f1154;
	abs.f32 	%f306, %f305;
	add.f32 	%f307, %f303, %f306;
	add.s64 	%rd64, %rd63, %rd60;
	ld.global.f32 	%f308, [%rd64];
	sub.f32 	%f309, %f308, %f1154;
	abs.f32 	%f310, %f309;
	add.f32 	%f311, %f307, %f310;
	add.s64 	%rd65, %rd64, %rd60;
	ld.global.f32 	%f312, [%rd65];
	sub.f32 	%f313, %f312, %f1154;
	abs.f32 	%f314, %f313;
	add.f32 	%f315, %f311, %f314;
	add.s64 	%rd66, %rd65, %rd60;
	ld.global.f32 	%f316, [%rd66];
	sub.f32 	%f317, %f316, %f1154;
	abs.f32 	%f318, %f317;
	add.f32 	%f319, %f315, %f318;
	add.s64 	%rd67, %rd66, %rd60;
	ld.global.f32 	%f320, [%rd67];
	sub.f32 	%f321, %f320, %f1154;
	abs.f32 	%f322, %f321;
	add.f32 	%f1151, %f319, %f322;
	add.s32 	%r253, %r253, 8;
$L__BB0_41:
	setp.eq.s32 	%p25, %r117, 0;
	@%p25 bra 	$L__BB0_47;
	and.b32  	%r120, %r132, 3;
	setp.lt.u32 	%p26, %r117, 4;
	@%p26 bra 	$L__BB0_44;
	mad.lo.s32 	%r142, %r253, %r133, %r1;
	mul.wide.s32 	%rd68, %r142, 4;
	add.s64 	%rd69, %rd1, %rd68;
	ld.global.f32 	%f324, [%rd69];
	sub.f32 	%f325, %f324, %f1154;
	abs.f32 	%f326, %f325;
	add.f32 	%f327, %f1151, %f326;
	mul.wide.s32 	%rd70, %r133, 4;
	add.s64 	%rd71, %rd69, %rd70;
	ld.global.f32 	%f328, [%rd71];
	sub.f32 	%f329, %f328, %f1154;
	abs.f32 	%f330, %f329;
	add.f32 	%f331, %f327, %f330;
	add.s64 	%rd72, %rd71, %rd70;
	ld.global.f32 	%f332, [%rd72];
	sub.f32 	%f333, %f332, %f1154;
	abs.f32 	%f334, %f333;
	add.f32 	%f335, %f331, %f334;
	add.s64 	%rd73, %rd72, %rd70;
	ld.global.f32 	%f336, [%rd73];
	sub.f32 	%f337, %f336, %f1154;
	abs.f32 	%f338, %f337;
	add.f32 	%f1151, %f335, %f338;
	add.s32 	%r253, %r253, 4;
$L__BB0_44:
	setp.eq.s32 	%p27, %r120, 0;
	@%p27 bra 	$L__BB0_47;
	mad.lo.s32 	%r256, %r253, %r133, %r1;
	neg.s32 	%r255, %r120;
$L__BB0_46:
	.pragma "nounroll";
	mul.wide.s32 	%rd74, %r256, 4;
	add.s64 	%rd75, %rd1, %rd74;
	ld.global.f32 	%f339, [%rd75];
	sub.f32 	%f340, %f339, %f1154;
	abs.f32 	%f341, %f340;
	add.f32 	%f1151, %f1151, %f341;
	add.s32 	%r256, %r256, %r133;
	add.s32 	%r255, %r255, 1;
	setp.ne.s32 	%p28, %r255, 0;
	@%p28 bra 	$L__BB0_46;
$L__BB0_47:
	mul.f32 	%f343, %f112, 0f3F2CAC08;
	div.rn.f32 	%f344, %f1151, %f343;
	max.f32 	%f1153, %f344, 0f358637BD;
	mov.b32 	%r257, 4;
	mov.pred 	%p108, 0;
	mov.f32 	%f1152, 0f00000000;
	bra.uni 	$L__BB0_90;
$L__BB0_48:
	setp.lt.s32 	%p30, %r132, 1;
	mov.f32 	%f1132, 0f00000000;
	mov.f32 	%f1133, %f1132;
	@%p30 bra 	$L__BB0_61;
	add.s32 	%r145, %r132, -1;
	and.b32  	%r7, %r132, 15;
	setp.lt.u32 	%p31, %r145, 15;
	mov.f32 	%f1133, 0f00000000;
	mov.b32 	%r238, 0;
	mov.f32 	%f1132, %f1133;
	@%p31 bra 	$L__BB0_52;
	and.b32  	%r238, %r132, 2147483632;
	neg.s32 	%r237, %r238;
	shl.b32 	%r10, %r133, 4;
	mov.f32 	%f1133, 0f00000000;
	mul.wide.s32 	%rd78, %r133, 4;
	mov.u32 	%r236, %r1;
$L__BB0_51:
	.pragma "nounroll";
	mul.wide.s32 	%rd76, %r236, 4;
	add.s64 	%rd77, %rd1, %rd76;
	ld.global.f32 	%f349, [%rd77];
	add.f32 	%f350, %f1132, %f349;
	fma.rn.f32 	%f351, %f349, %f349, %f1133;
	add.s64 	%rd79, %rd77, %rd78;
	ld.global.f32 	%f352, [%rd79];
	add.f32 	%f353, %f350, %f352;
	fma.rn.f32 	%f354, %f352, %f352, %f351;
	add.s64 	%rd80, %rd79, %rd78;
	ld.global.f32 	%f355, [%rd80];
	add.f32 	%f356, %f353, %f355;
	fma.rn.f32 	%f357, %f355, %f355, %f354;
	add.s64 	%rd81, %rd80, %rd78;
	ld.global.f32 	%f358, [%rd81];
	add.f32 	%f359, %f356, %f358;
	fma.rn.f32 	%f360, %f358, %f358, %f357;
	add.s64 	%rd82, %rd81, %rd78;
	ld.global.f32 	%f361, [%rd82];
	add.f32 	%f362, %f359, %f361;
	fma.rn.f32 	%f363, %f361, %f361, %f360;
	add.s64 	%rd83, %rd82, %rd78;
	ld.global.f32 	%f364, [%rd83];
	add.f32 	%f365, %f362, %f364;
	fma.rn.f32 	%f366, %f364, %f364, %f363;
	add.s64 	%rd84, %rd83, %rd78;
	ld.global.f32 	%f367, [%rd84];
	add.f32 	%f368, %f365, %f367;
	fma.rn.f32 	%f369, %f367, %f367, %f366;
	add.s64 	%rd85, %rd84, %rd78;
	ld.global.f32 	%f370, [%rd85];
	add.f32 	%f371, %f368, %f370;
	fma.rn.f32 	%f372, %f370, %f370, %f369;
	add.s64 	%rd86, %rd85, %rd78;
	ld.global.f32 	%f373, [%rd86];
	add.f32 	%f374, %f371, %f373;
	fma.rn.f32 	%f375, %f373, %f373, %f372;
	add.s64 	%rd87, %rd86, %rd78;
	ld.global.f32 	%f376, [%rd87];
	add.f32 	%f377, %f374, %f376;
	fma.rn.f32 	%f378, %f376, %f376, %f375;
	add.s64 	%rd88, %rd87, %rd78;
	ld.global.f32 	%f379, [%rd88];
	add.f32 	%f380, %f377, %f379;
	fma.rn.f32 	%f381, %f379, %f379, %f378;
	add.s64 	%rd89, %rd88, %rd78;
	ld.global.f32 	%f382, [%rd89];
	add.f32 	%f383, %f380, %f382;
	fma.rn.f32 	%f384, %f382, %f382, %f381;
	add.s64 	%rd90, %rd89, %rd78;
	ld.global.f32 	%f385, [%rd90];
	add.f32 	%f386, %f383, %f385;
	fma.rn.f32 	%f387, %f385, %f385, %f384;
	add.s64 	%rd91, %rd90, %rd78;
	ld.global.f32 	%f388, [%rd91];
	add.f32 	%f389, %f386, %f388;
	fma.rn.f32 	%f390, %f388, %f388, %f387;
	add.s64 	%rd92, %rd91, %rd78;
	ld.global.f32 	%f391, [%rd92];
	add.f32 	%f392, %f389, %f391;
	fma.rn.f32 	%f393, %f391, %f391, %f390;
	add.s64 	%rd93, %rd92, %rd78;
	ld.global.f32 	%f394, [%rd93];
	add.f32 	%f1132, %f392, %f394;
	fma.rn.f32 	%f1133, %f394, %f394, %f393;
	add.s32 	%r237, %r237, 16;
	add.s32 	%r236, %r236, %r10;
	setp.ne.s32 	%p32, %r237, 0;
	@%p32 bra 	$L__BB0_51;
$L__BB0_52:
	setp.eq.s32 	%p33, %r7, 0;
	@%p33 bra 	$L__BB0_61;
	and.b32  	%r79, %r132, 7;
	setp.lt.u32 	%p34, %r7, 8;
	@%p34 bra 	$L__BB0_55;
	mad.lo.s32 	%r146, %r238, %r133, %r1;
	mul.wide.s32 	%rd94, %r146, 4;
	add.s64 	%rd95, %rd1, %rd94;
	ld.global.f32 	%f396, [%rd95];
	add.f32 	%f397, %f1132, %f396;
	fma.rn.f32 	%f398, %f396, %f396, %f1133;
	mul.wide.s32 	%rd96, %r133, 4;
	add.s64 	%rd97, %rd95, %rd96;
	ld.global.f32 	%f399, [%rd97];
	add.f32 	%f400, %f397, %f399;
	fma.rn.f32 	%f401, %f399, %f399, %f398;
	add.s64 	%rd98, %rd97, %rd96;
	ld.global.f32 	%f402, [%rd98];
	add.f32 	%f403, %f400, %f402;
	fma.rn.f32 	%f404, %f402, %f402, %f401;
	add.s64 	%rd99, %rd98, %rd96;
	ld.global.f32 	%f405, [%rd99];
	add.f32 	%f406, %f403, %f405;
	fma.rn.f32 	%f407, %f405, %f405, %f404;
	add.s64 	%rd100, %rd99, %rd96;
	ld.global.f32 	%f408, [%rd100];
	add.f32 	%f409, %f406, %f408;
	fma.rn.f32 	%f410, %f408, %f408, %f407;
	add.s64 	%rd101, %rd100, %rd96;
	ld.global.f32 	%f411, [%rd101];
	add.f32 	%f412, %f409, %f411;
	fma.rn.f32 	%f413, %f411, %f411, %f410;
	add.s64 	%rd102, %rd101, %rd96;
	ld.global.f32 	%f414, [%rd102];
	add.f32 	%f415, %f412, %f414;
	fma.rn.f32 	%f416, %f414, %f414, %f413;
	add.s64 	%rd103, %rd102, %rd96;
	ld.global.f32 	%f417, [%rd103];
	add.f32 	%f1132, %f415, %f417;
	fma.rn.f32 	%f1133, %f417, %f417, %f416;
	add.s32 	%r238, %r238, 8;
$L__BB0_55:
	setp.eq.s32 	%p35, %r79, 0;
	@%p35 bra 	$L__BB0_61;
	and.b32  	%r82, %r132, 3;
	setp.lt.u32 	%p36, %r79, 4;
	@%p36 bra 	$L__BB0_58;
	mad.lo.s32 	%r147, %r238, %r133, %r1;
	mul.wide.s32 	%rd104, %r147, 4;
	add.s64 	%rd105, %rd1, %rd104;
	ld.global.f32 	%f419, [%rd105];
	add.f32 	%f420, %f1132, %f419;
	fma.rn.f32 	%f421, %f419, %f419, %f1133;
	mul.wide.s32 	%rd106, %r133, 4;
	add.s64 	%rd107, %rd105, %rd106;
	ld.global.f32 	%f422, [%rd107];
	add.f32 	%f423, %f420, %f422;
	fma.rn.f32 	%f424, %f422, %f422, %f421;
	add.s64 	%rd108, %rd107, %rd106;
	ld.global.f32 	%f425, [%rd108];
	add.f32 	%f426, %f423, %f425;
	fma.rn.f32 	%f427, %f425, %f425, %f424;
	add.s64 	%rd109, %rd108, %rd106;
	ld.global.f32 	%f428, [%rd109];
	add.f32 	%f1132, %f426, %f428;
	fma.rn.f32 	%f1133, %f428, %f428, %f427;
	add.s32 	%r238, %r238, 4;
$L__BB0_58:
	setp.eq.s32 	%p37, %r82, 0;
	@%p37 bra 	$L__BB0_61;
	mad.lo.s32 	%r242, %r238, %r133, %r1;
	neg.s32 	%r241, %r82;
$L__BB0_60:
	.pragma "nounroll";
	mul.wide.s32 	%rd110, %r242, 4;
	add.s64 	%rd111, %rd1, %rd110;
	ld.global.f32 	%f429, [%rd111];
	add.f32 	%f1132, %f1132, %f429;
	fma.rn.f32 	%f1133, %f429, %f429, %f1133;
	add.s32 	%r242, %r242, %r133;
	add.s32 	%r241, %r241, 1;
	setp.ne.s32 	%p38, %r241, 0;
	@%p38 bra 	$L__BB0_60;
$L__BB0_61:
	cvt.rn.f32.s32 	%f431, %r132;
	div.rn.f32 	%f432, %f1132, %f431;
	div.rn.f32 	%f433, %f1133, %f431;
	mul.f32 	%f434, %f432, %f432;
	sub.f32 	%f435, %f433, %f434;
	max.f32 	%f436, %f435, 0f358637BD;
	sqrt.rn.f32 	%f437, %f436;
	mul.f32 	%f438, %f437, 0f401CC471;
	ld.const.f32 	%f439, [PI];
	div.rn.f32 	%f1153, %f438, %f439;
	ld.const.f32 	%f440, [EULER_MASCHERONI];
	mul.f32 	%f441, %f1153, %f440;
	sub.f32 	%f1154, %f432, %f441;
	mov.b32 	%r257, 3;
	mov.pred 	%p108, 0;
	mov.f32 	%f1152, 0f00000000;
	bra.uni 	$L__BB0_90;
$L__BB0_62:
	setp.lt.s32 	%p40, %r132, 1;
	mov.f32 	%f1115, 0f00000000;
	@%p40 bra 	$L__BB0_75;
	add.s32 	%r150, %r132, -1;
	and.b32  	%r11, %r132, 15;
	setp.lt.u32 	%p41, %r150, 15;
	mov.f32 	%f1115, 0f00000000;
	mov.b32 	%r231, 0;
	@%p41 bra 	$L__BB0_66;
	and.b32  	%r231, %r132, 2147483632;
	neg.s32 	%r230, %r231;
	shl.b32 	%r14, %r133, 4;
	mov.f32 	%f1115, 0f00000000;
	mul.wide.s32 	%rd114, %r133, 4;
	mov.u32 	%r229, %r1;
$L__BB0_65:
	.pragma "nounroll";
	mul.wide.s32 	%rd112, %r229, 4;
	add.s64 	%rd113, %rd1, %rd112;
	ld.global.f32 	%f446, [%rd113];
	max.f32 	%f447, %f446, 0f358637BD;
	add.f32 	%f448, %f1115, %f447;
	add.s64 	%rd115, %rd113, %rd114;
	ld.global.f32 	%f449, [%rd115];
	max.f32 	%f450, %f449, 0f358637BD;
	add.f32 	%f451, %f448, %f450;
	add.s64 	%rd116, %rd115, %rd114;
	ld.global.f32 	%f452, [%rd116];
	max.f32 	%f453, %f452, 0f358637BD;
	add.f32 	%f454, %f451, %f453;
	add.s64 	%rd117, %rd116, %rd114;
	ld.global.f32 	%f455, [%rd117];
	max.f32 	%f456, %f455, 0f358637BD;
	add.f32 	%f457, %f454, %f456;
	add.s64 	%rd118, %rd117, %rd114;
	ld.global.f32 	%f458, [%rd118];
	max.f32 	%f459, %f458, 0f358637BD;
	add.f32 	%f460, %f457, %f459;
	add.s64 	%rd119, %rd118, %rd114;
	ld.global.f32 	%f461, [%rd119];
	max.f32 	%f462, %f461, 0f358637BD;
	add.f32 	%f463, %f460, %f462;
	add.s64 	%rd120, %rd119, %rd114;
	ld.global.f32 	%f464, [%rd120];
	max.f32 	%f465, %f464, 0f358637BD;
	add.f32 	%f466, %f463, %f465;
	add.s64 	%rd121, %rd120, %rd114;
	ld.global.f32 	%f467, [%rd121];
	max.f32 	%f468, %f467, 0f358637BD;
	add.f32 	%f469, %f466, %f468;
	add.s64 	%rd122, %rd121, %rd114;
	ld.global.f32 	%f470, [%rd122];
	max.f32 	%f471, %f470, 0f358637BD;
	add.f32 	%f472, %f469, %f471;
	add.s64 	%rd123, %rd122, %rd114;
	ld.global.f32 	%f473, [%rd123];
	max.f32 	%f474, %f473, 0f358637BD;
	add.f32 	%f475, %f472, %f474;
	add.s64 	%rd124, %rd123, %rd114;
	ld.global.f32 	%f476, [%rd124];
	max.f32 	%f477, %f476, 0f358637BD;
	add.f32 	%f478, %f475, %f477;
	add.s64 	%rd125, %rd124, %rd114;
	ld.global.f32 	%f479, [%rd125];
	max.f32 	%f480, %f479, 0f358637BD;
	add.f32 	%f481, %f478, %f480;
	add.s64 	%rd126, %rd125, %rd114;
	ld.global.f32 	%f482, [%rd126];
	max.f32 	%f483, %f482, 0f358637BD;
	add.f32 	%f484, %f481, %f483;
	add.s64 	%rd127, %rd126, %rd114;
	ld.global.f32 	%f485, [%rd127];
	max.f32 	%f486, %f485, 0f358637BD;
	add.f32 	%f487, %f484, %f486;
	add.s64 	%rd128, %rd127, %rd114;
	ld.global.f32 	%f488, [%rd128];
	max.f32 	%f489, %f488, 0f358637BD;
	add.f32 	%f490, %f487, %f489;
	add.s64 	%rd129, %rd128, %rd114;
	ld.global.f32 	%f491, [%rd129];
	max.f32 	%f492, %f491, 0f358637BD;
	add.f32 	%f1115, %f490, %f492;
	add.s32 	%r230, %r230, 16;
	add.s32 	%r229, %r229, %r14;
	setp.ne.s32 	%p42, %r230, 0;
	@%p42 bra 	$L__BB0_65;
$L__BB0_66:
	setp.eq.s32 	%p43, %r11, 0;
	@%p43 bra 	$L__BB0_75;
	and.b32  	%r62, %r132, 7;
	setp.lt.u32 	%p44, %r11, 8;
	@%p44 bra 	$L__BB0_69;
	mad.lo.s32 	%r151, %r231, %r133, %r1;
	mul.wide.s32 	%rd130, %r151, 4;
	add.s64 	%rd131, %rd1, %rd130;
	ld.global.f32 	%f494, [%rd131];
	max.f32 	%f495, %f494, 0f358637BD;
	add.f32 	%f496, %f1115, %f495;
	mul.wide.s32 	%rd132, %r133, 4;
	add.s64 	%rd133, %rd131, %rd132;
	ld.global.f32 	%f497, [%rd133];
	max.f32 	%f498, %f497, 0f358637BD;
	add.f32 	%f499, %f496, %f498;
	add.s64 	%rd134, %rd133, %rd132;
	ld.global.f32 	%f500, [%rd134];
	max.f32 	%f501, %f500, 0f358637BD;
	add.f32 	%f502, %f499, %f501;
	add.s64 	%rd135, %rd134, %rd132;
	ld.global.f32 	%f503, [%rd135];
	max.f32 	%f504, %f503, 0f358637BD;
	add.f32 	%f505, %f502, %f504;
	add.s64 	%rd136, %rd135, %rd132;
	ld.global.f32 	%f506, [%rd136];
	max.f32 	%f507, %f506, 0f358637BD;
	add.f32 	%f508, %f505, %f507;
	add.s64 	%rd137, %rd136, %rd132;
	ld.global.f32 	%f509, [%rd137];
	max.f32 	%f510, %f509, 0f358637BD;
	add.f32 	%f511, %f508, %f510;
	add.s64 	%rd138, %rd137, %rd132;
	ld.global.f32 	%f512, [%rd138];
	max.f32 	%f513, %f512, 0f358637BD;
	add.f32 	%f514, %f511, %f513;
	add.s64 	%rd139, %rd138, %rd132;
	ld.global.f32 	%f515, [%rd139];
	max.f32 	%f516, %f515, 0f358637BD;
	add.f32 	%f1115, %f514, %f516;
	add.s32 	%r231, %r231, 8;
$L__BB0_69:
	setp.eq.s32 	%p45, %r62, 0;
	@%p45 bra 	$L__BB0_75;
	and.b32  	%r65, %r132, 3;
	setp.lt.u32 	%p46, %r62, 4;
	@%p46 bra 	$L__BB0_72;
	mad.lo.s32 	%r152, %r231, %r133, %r1;
	mul.wide.s32 	%rd140, %r152, 4;
	add.s64 	%rd141, %rd1, %rd140;
	ld.global.f32 	%f518, [%rd141];
	max.f32 	%f519, %f518, 0f358637BD;
	add.f32 	%f520, %f1115, %f519;
	mul.wide.s32 	%rd142, %r133, 4;
	add.s64 	%rd143, %rd141, %rd142;
	ld.global.f32 	%f521, [%rd143];
	max.f32 	%f522, %f521, 0f358637BD;
	add.f32 	%f523, %f520, %f522;
	add.s64 	%rd144, %rd143, %rd142;
	ld.global.f32 	%f524, [%rd144];
	max.f32 	%f525, %f524, 0f358637BD;
	add.f32 	%f526, %f523, %f525;
	add.s64 	%rd145, %rd144, %rd142;
	ld.global.f32 	%f527, [%rd145];
	max.f32 	%f528, %f527, 0f358637BD;
	add.f32 	%f1115, %f526, %f528;
	add.s32 	%r231, %r231, 4;
$L__BB0_72:
	setp.eq.s32 	%p47, %r65, 0;
	@%p47 bra 	$L__BB0_75;
	mad.lo.s32 	%r235, %r231, %r133, %r1;
	neg.s32 	%r234, %r65;
$L__BB0_74:
	.pragma "nounroll";
	mul.wide.s32 	%rd146, %r235, 4;
	add.s64 	%rd147, %rd1, %rd146;
	ld.global.f32 	%f529, [%rd147];
	max.f32 	%f530, %f529, 0f358637BD;
	add.f32 	%f1115, %f1115, %f530;
	add.s32 	%r235, %r235, %r133;
	add.s32 	%r234, %r234, 1;
	setp.ne.s32 	%p48, %r234, 0;
	@%p48 bra 	$L__BB0_74;
$L__BB0_75:
	cvt.rn.f32.s32 	%f532, %r132;
	div.rn.f32 	%f1154, %f532, %f1115;
	mov.b32 	%r257, 2;
	mov.pred 	%p108, -1;
	mov.f32 	%f1152, 0f00000000;
	mov.f32 	%f1153, %f1152;
	bra.uni 	$L__BB0_90;
$L__BB0_76:
	setp.lt.s32 	%p60, %r132, 1;
	mov.f32 	%f1087, 0f00000000;
	mov.f32 	%f1088, %f1087;
	@%p60 bra 	$L__BB0_89;
	add.s32 	%r160, %r132, -1;
	and.b32  	%r19, %r132, 15;
	setp.lt.u32 	%p61, %r160, 15;
	mov.f32 	%f1088, 0f00000000;
	mov.b32 	%r218, 0;
	mov.f32 	%f1087, %f1088;
	@%p61 bra 	$L__BB0_80;
	and.b32  	%r218, %r132, 2147483632;
	neg.s32 	%r216, %r218;
	shl.b32 	%r22, %r133, 4;
	mov.f32 	%f1088, 0f00000000;
	mul.wide.s32 	%rd186, %r133, 4;
	mov.u32 	%r215, %r1;
$L__BB0_79:
	.pragma "nounroll";
	mul.wide.s32 	%rd184, %r215, 4;
	add.s64 	%rd185, %rd1, %rd184;
	ld.global.f32 	%f629, [%rd185];
	add.f32 	%f630, %f1087, %f629;
	fma.rn.f32 	%f631, %f629, %f629, %f1088;
	add.s64 	%rd187, %rd185, %rd186;
	ld.global.f32 	%f632, [%rd187];
	add.f32 	%f633, %f630, %f632;
	fma.rn.f32 	%f634, %f632, %f632, %f631;
	add.s64 	%rd188, %rd187, %rd186;
	ld.global.f32 	%f635, [%rd188];
	add.f32 	%f636, %f633, %f635;
	fma.rn.f32 	%f637, %f635, %f635, %f634;
	add.s64 	%rd189, %rd188, %rd186;
	ld.global.f32 	%f638, [%rd189];
	add.f32 	%f639, %f636, %f638;
	fma.rn.f32 	%f640, %f638, %f638, %f637;
	add.s64 	%rd190, %rd189, %rd186;
	ld.global.f32 	%f641, [%rd190];
	add.f32 	%f642, %f639, %f641;
	fma.rn.f32 	%f643, %f641, %f641, %f640;
	add.s64 	%rd191, %rd190, %rd186;
	ld.global.f32 	%f644, [%rd191];
	add.f32 	%f645, %f642, %f644;
	fma.rn.f32 	%f646, %f644, %f644, %f643;
	add.s64 	%rd192, %rd191, %rd186;
	ld.global.f32 	%f647, [%rd192];
	add.f32 	%f648, %f645, %f647;
	fma.rn.f32 	%f649, %f647, %f647, %f646;
	add.s64 	%rd193, %rd192, %rd186;
	ld.global.f32 	%f650, [%rd193];
	add.f32 	%f651, %f648, %f650;
	fma.rn.f32 	%f652, %f650, %f650, %f649;
	add.s64 	%rd194, %rd193, %rd186;
	ld.global.f32 	%f653, [%rd194];
	add.f32 	%f654, %f651, %f653;
	fma.rn.f32 	%f655, %f653, %f653, %f652;
	add.s64 	%rd195, %rd194, %rd186;
	ld.global.f32 	%f656, [%rd195];
	add.f32 	%f657, %f654, %f656;
	fma.rn.f32 	%f658, %f656, %f656, %f655;
	add.s64 	%rd196, %rd195, %rd186;
	ld.global.f32 	%f659, [%rd196];
	add.f32 	%f660, %f657, %f659;
	fma.rn.f32 	%f661, %f659, %f659, %f658;
	add.s64 	%rd197, %rd196, %rd186;
	ld.global.f32 	%f662, [%rd197];
	add.f32 	%f663, %f660, %f662;
	fma.rn.f32 	%f664, %f662, %f662, %f661;
	add.s64 	%rd198, %rd197, %rd186;
	ld.global.f32 	%f665, [%rd198];
	add.f32 	%f666, %f663, %f665;
	fma.rn.f32 	%f667, %f665, %f665, %f664;
	add.s64 	%rd199, %rd198, %rd186;
	ld.global.f32 	%f668, [%rd199];
	add.f32 	%f669, %f666, %f668;
	fma.rn.f32 	%f670, %f668, %f668, %f667;
	add.s64 	%rd200, %rd199, %rd186;
	ld.global.f32 	%f671, [%rd200];
	add.f32 	%f672, %f669, %f671;
	fma.rn.f32 	%f673, %f671, %f671, %f670;
	add.s64 	%rd201, %rd200, %rd186;
	ld.global.f32 	%f674, [%rd201];
	add.f32 	%f1087, %f672, %f674;
	fma.rn.f32 	%f1088, %f674, %f674, %f673;
	add.s32 	%r216, %r216, 16;
	add.s32 	%r215, %r215, %r22;
	setp.ne.s32 	%p62, %r216, 0;
	@%p62 bra 	$L__BB0_79;
$L__BB0_80:
	setp.eq.s32 	%p63, %r19, 0;
	@%p63 bra 	$L__BB0_89;
	and.b32  	%r28, %r132, 7;
	setp.lt.u32 	%p64, %r19, 8;
	@%p64 bra 	$L__BB0_83;
	mad.lo.s32 	%r161, %r218, %r133, %r1;
	mul.wide.s32 	%rd202, %r161, 4;
	add.s64 	%rd203, %rd1, %rd202;
	ld.global.f32 	%f676, [%rd203];
	add.f32 	%f677, %f1087, %f676;
	fma.rn.f32 	%f678, %f676, %f676, %f1088;
	mul.wide.s32 	%rd204, %r133, 4;
	add.s64 	%rd205, %rd203, %rd204;
	ld.global.f32 	%f679, [%rd205];
	add.f32 	%f680, %f677, %f679;
	fma.rn.f32 	%f681, %f679, %f679, %f678;
	add.s64 	%rd206, %rd205, %rd204;
	ld.global.f32 	%f682, [%rd206];
	add.f32 	%f683, %f680, %f682;
	fma.rn.f32 	%f684, %f682, %f682, %f681;
	add.s64 	%rd207, %rd206, %rd204;
	ld.global.f32 	%f685, [%rd207];
	add.f32 	%f686, %f683, %f685;
	fma.rn.f32 	%f687, %f685, %f685, %f684;
	add.s64 	%rd208, %rd207, %rd204;
	ld.global.f32 	%f688, [%rd208];
	add.f32 	%f689, %f686, %f688;
	fma.rn.f32 	%f690, %f688, %f688, %f687;
	add.s64 	%rd209, %rd208, %rd204;
	ld.global.f32 	%f691, [%rd209];
	add.f32 	%f692, %f689, %f691;
	fma.rn.f32 	%f693, %f691, %f691, %f690;
	add.s64 	%rd210, %rd209, %rd204;
	ld.global.f32 	%f694, [%rd210];
	add.f32 	%f695, %f692, %f694;
	fma.rn.f32 	%f696, %f694, %f694, %f693;
	add.s64 	%rd211, %rd210, %rd204;
	ld.global.f32 	%f697, [%rd211];
	add.f32 	%f1087, %f695, %f697;
	fma.rn.f32 	%f1088, %f697, %f697, %f696;
	add.s32 	%r218, %r218, 8;
$L__BB0_83:
	setp.eq.s32 	%p65, %r28, 0;
	@%p65 bra 	$L__BB0_89;
	and.b32  	%r31, %r132, 3;
	setp.lt.u32 	%p66, %r28, 4;
	@%p66 bra 	$L__BB0_86;
	mad.lo.s32 	%r162, %r218, %r133, %r1;
	mul.wide.s32 	%rd212, %r162, 4;
	add.s64 	%rd213, %rd1, %rd212;
	ld.global.f32 	%f699, [%rd213];
	add.f32 	%f700, %f1087, %f699;
	fma.rn.f32 	%f701, %f699, %f699, %f1088;
	mul.wide.s32 	%rd214, %r133, 4;
	add.s64 	%rd215, %rd213, %rd214;
	ld.global.f32 	%f702, [%rd215];
	add.f32 	%f703, %f700, %f702;
	fma.rn.f32 	%f704, %f702, %f702, %f701;
	add.s64 	%rd216, %rd215, %rd214;
	ld.global.f32 	%f705, [%rd216];
	add.f32 	%f706, %f703, %f705;
	fma.rn.f32 	%f707, %f705, %f705, %f704;
	add.s64 	%rd217, %rd216, %rd214;
	ld.global.f32 	%f708, [%rd217];
	add.f32 	%f1087, %f706, %f708;
	fma.rn.f32 	%f1088, %f708, %f708, %f707;
	add.s32 	%r218, %r218, 4;
$L__BB0_86:
	setp.eq.s32 	%p67, %r31, 0;
	@%p67 bra 	$L__BB0_89;
	mad.lo.s32 	%r221, %r218, %r133, %r1;
	neg.s32 	%r220, %r31;
$L__BB0_88:
	.pragma "nounroll";
	mul.wide.s32 	%rd218, %r221, 4;
	add.s64 	%rd219, %rd1, %rd218;
	ld.global.f32 	%f709, [%rd219];
	add.f32 	%f1087, %f1087, %f709;
	fma.rn.f32 	%f1088, %f709, %f709, %f1088;
	add.s32 	%r221, %r221, %r133;
	add.s32 	%r220, %r220, 1;
	setp.ne.s32 	%p68, %r220, 0;
	@%p68 bra 	$L__BB0_88;
$L__BB0_89:
	cvt.rn.f32.s32 	%f711, %r132;
	div.rn.f32 	%f1154, %f1087, %f711;
	div.rn.f32 	%f712, %f1088, %f711;
	mul.f32 	%f713, %f1154, %f1154;
	sub.f32 	%f714, %f712, %f713;
	max.f32 	%f715, %f714, 0f358637BD;
	sqrt.rn.f32 	%f1153, %f715;
	mov.b32 	%r257, 0;
	mov.pred 	%p108, 0;
	mov.f32 	%f1152, 0f00000000;
$L__BB0_90:
	setp.lt.s32 	%p70, %r132, 1;
	mov.f32 	%f1160, 0f00000000;
	@%p70 bra 	$L__BB0_113;
	add.f32 	%f718, %f1153, %f1153;
	rcp.rn.f32 	%f131, %f718;
	rcp.rn.f32 	%f132, %f1153;
	neg.f32 	%f133, %f1154;
	add.f32 	%f719, %f1152, 0f3F800000;
	mul.f32 	%f720, %f719, 0f3F000000;
	abs.f32 	%f134, %f720;
	setp.gt.f32 	%p71, %f134, 0f42246666;
	selp.f32 	%f721, 0f42246666, %f720, %p71;
	abs.f32 	%f722, %f721;
	setp.lt.f32 	%p72, %f722, 0f00800000;
	mul.f32 	%f723, %f722, 0f4B800000;
	selp.f32 	%f724, %f723, %f722, %p72;
	selp.f32 	%f725, 0fC1C00000, 0f00000000, %p72;
	mov.b32 	%r165, %f724;
	add.s32 	%r166, %r165, -1060439283;
	and.b32  	%r167, %r166, -8388608;
	sub.s32 	%r168, %r165, %r167;
	mov.b32 	%f726, %r168;
	cvt.rn.f32.s32 	%f727, %r167;
	fma.rn.f32 	%f728, %f727, 0f34000000, %f725;
	add.f32 	%f729, %f726, 0fBF800000;
	add.f32 	%f730, %f726, 0f3F800000;
	rcp.approx.ftz.f32 	%f731, %f730;
	add.f32 	%f732, %f729, %f729;
	mul.f32 	%f733, %f732, %f731;
	mul.f32 	%f734, %f733, %f733;
	sub.f32 	%f735, %f729, %f733;
	add.f32 	%f736, %f735, %f735;
	neg.f32 	%f737, %f733;
	fma.rn.f32 	%f738, %f737, %f729, %f736;
	mul.rn.f32 	%f739, %f731, %f738;
	fma.rn.f32 	%f740, %f734, 0f3A2C32E4, 0f3B52E7DB;
	fma.rn.f32 	%f741, %f740, %f734, 0f3C93BB73;
	fma.rn.f32 	%f742, %f741, %f734, 0f3DF6384F;
	mul.rn.f32 	%f743, %f742, %f734;
	fma.rn.f32 	%f744, %f733, 0f3FB8AA3B, %f728;
	sub.f32 	%f745, %f728, %f744;
	fma.rn.f32 	%f746, %f733, 0f3FB8AA3B, %f745;
	fma.rn.f32 	%f747, %f739, 0f3FB8AA3B, %f746;
	fma.rn.f32 	%f748, %f733, 0f32A55E34, %f747;
	fma.rn.f32 	%f749, %f743, %f733, %f748;
	add.rn.f32 	%f750, %f744, %f749;
	neg.f32 	%f751, %f744;
	add.rn.f32 	%f752, %f750, %f751;
	neg.f32 	%f753, %f752;
	add.rn.f32 	%f754, %f749, %f753;
	add.f32 	%f755, %f722, 0fBF000000;
	mul.rn.f32 	%f756, %f750, %f755;
	neg.f32 	%f757, %f756;
	fma.rn.f32 	%f758, %f750, %f755, %f757;
	fma.rn.f32 	%f759, %f754, %f755, %f758;
	mov.f32 	%f760, 0f3FB8AA3B;
	mul.rn.f32 	%f761, %f760, %f722;
	neg.f32 	%f762, %f761;
	fma.rn.f32 	%f763, %f722, 0f3FB8AA3B, %f762;
	fma.rn.f32 	%f764, %f722, 0f32A57060, %f763;
	add.rn.f32 	%f765, %f756, %f762;
	add.rn.f32 	%f766, %f765, %f761;
	neg.f32 	%f767, %f766;
	add.rn.f32 	%f768, %f765, %f767;
	add.rn.f32 	%f769, %f756, %f767;
	neg.f32 	%f770, %f768;
	add.rn.f32 	%f771, %f762, %f770;
	add.rn.f32 	%f772, %f769, %f771;
	sub.f32 	%f773, %f759, %f764;
	add.f32 	%f774, %f773, %f772;
	cvt.rni.f32.f32 	%f775, %f765;
	sub.f32 	%f776, %f765, %f775;
	add.f32 	%f777, %f776, %f774;
	fma.rn.f32 	%f778, %f777, 0f391FCB8E, 0f3AAF85ED;
	fma.rn.f32 	%f779, %f778, %f777, 0f3C1D9856;
	fma.rn.f32 	%f780, %f779, %f777, 0f3D6357BB;
	fma.rn.f32 	%f781, %f780, %f777, 0f3E75FDEC;
	fma.rn.f32 	%f782, %f781, %f777, 0f3F317218;
	fma.rn.f32 	%f783, %f782, %f777, 0f3F800000;
	cvt.rzi.s32.f32 	%r169, %f775;
	setp.gt.f32 	%p73, %f775, 0f00000000;
	selp.b32 	%r170, 0, -2097152000, %p73;
	add.s32 	%r171, %r170, 2130706432;
	mov.b32 	%f784, %r171;
	mul.f32 	%f785, %f783, %f784;
	shl.b32 	%r172, %r169, 23;
	sub.s32 	%r173, %r172, %r170;
	mov.b32 	%f786, %r173;
	mul.f32 	%f787, %f785, %f786;
	mul.f32 	%f788, %f787, 0f40206C99;
	rcp.approx.ftz.f32 	%f789, %f722;
	fma.rn.f32 	%f790, %f789, 0f388F7971, 0fB8543ED8;
	fma.rn.f32 	%f791, %f790, %f789, 0fB9DDA6BE;
	fma.rn.f32 	%f792, %f791, %f789, 0f3A820ABE;
	fma.rn.f32 	%f793, %f792, %f789, 0fB9920AFD;
	fma.rn.f32 	%f794, %f793, %f789, 0fBB2F4D64;
	fma.rn.f32 	%f795, %f794, %f789, 0f3B638732;
	fma.rn.f32 	%f796, %f795, %f789, 0f3DAAAAAC;
	mul.f32 	%f797, %f789, %f796;
	fma.rn.f32 	%f135, %f797, %f788, %f788;
	setp.lt.f32 	%p74, %f720, 0fBF000000;
	selp.f32 	%f798, %f720, 0f3F800000, %p74;
	setp.eq.f32 	%p75, %f720, 0f00000000;
	cvt.rni.f32.f32 	%f799, %f720;
	selp.f32 	%f800, 0f00000000, %f799, %p75;
	sub.f32 	%f801, %f720, %f800;
	setp.le.f32 	%p76, %f720, 0f3F000000;
	selp.f32 	%f802, %f801, 0f3F800000, %p76;
	mul.f32 	%f803, %f798, %f802;
	fma.rn.f32 	%f804, %f801, 0fBA8C9F66, 0f3BE903D7;
	fma.rn.f32 	%f805, %f804, %f801, 0fBC1E00B0;
	fma.rn.f32 	%f806, %f805, %f801, 0fBD2CC522;
	fma.rn.f32 	%f807, %f806, %f801, 0f3E2A89B3;
	fma.rn.f32 	%f808, %f807, %f801, 0fBD2C0C05;
	fma.rn.f32 	%f809, %f808, %f801, 0fBF27E7A2;
	fma.rn.f32 	%f810, %f809, %f801, 0f3F13C468;
	fma.rn.f32 	%f811, %f810, %f803, 0f00000000;
	fma.rn.f32 	%f136, %f811, %f801, %f803;
	mul.f32 	%f812, %f1152, 0f3F000000;
	abs.f32 	%f137, %f812;
	setp.gt.f32 	%p77, %f137, 0f42246666;
	selp.f32 	%f813, 0f42246666, %f812, %p77;
	abs.f32 	%f814, %f813;
	setp.lt.f32 	%p78, %f814, 0f00800000;
	mul.f32 	%f815, %f814, 0f4B800000;
	selp.f32 	%f816, %f815, %f814, %p78;
	selp.f32 	%f817, 0fC1C00000, 0f00000000, %p78;
	mov.b32 	%r174, %f816;
	add.s32 	%r175, %r174, -1060439283;
	and.b32  	%r176, %r175, -8388608;
	sub.s32 	%r177, %r174, %r176;
	mov.b32 	%f818, %r177;
	cvt.rn.f32.s32 	%f819, %r176;
	fma.rn.f32 	%f820, %f819, 0f34000000, %f817;
	add.f32 	%f821, %f818, 0fBF800000;
	add.f32 	%f822, %f818, 0f3F800000;
	rcp.approx.ftz.f32 	%f823, %f822;
	add.f32 	%f824, %f821, %f821;
	mul.f32 	%f825, %f824, %f823;
	mul.f32 	%f826, %f825, %f825;
	sub.f32 	%f827, %f821, %f825;
	add.f32 	%f828, %f827, %f827;
	neg.f32 	%f829, %f825;
	fma.rn.f32 	%f830, %f829, %f821, %f828;
	mul.rn.f32 	%f831, %f823, %f830;
	fma.rn.f32 	%f832, %f826, 0f3A2C32E4, 0f3B52E7DB;
	fma.rn.f32 	%f833, %f832, %f826, 0f3C93BB73;
	fma.rn.f32 	%f834, %f833, %f826, 0f3DF6384F;
	mul.rn.f32 	%f835, %f834, %f826;
	fma.rn.f32 	%f836, %f825, 0f3FB8AA3B, %f820;
	sub.f32 	%f837, %f820, %f836;
	fma.rn.f32 	%f838, %f825, 0f3FB8AA3B, %f837;
	fma.rn.f32 	%f839, %f831, 0f3FB8AA3B, %f838;
	fma.rn.f32 	%f840, %f825, 0f32A55E34, %f839;
	fma.rn.f32 	%f841, %f835, %f825, %f840;
	add.rn.f32 	%f842, %f836, %f841;
	neg.f32 	%f843, %f836;
	add.rn.f32 	%f844, %f842, %f843;
	neg.f32 	%f845, %f844;
	add.rn.f32 	%f846, %f841, %f845;
	add.f32 	%f847, %f814, 0fBF000000;
	mul.rn.f32 	%f848, %f842, %f847;
	neg.f32 	%f849, %f848;
	fma.rn.f32 	%f850, %f842, %f847, %f849;
	fma.rn.f32 	%f851, %f846, %f847, %f850;
	mul.rn.f32 	%f852, %f760, %f814;
	neg.f32 	%f853, %f852;
	fma.rn.f32 	%f854, %f814, 0f3FB8AA3B, %f853;
	fma.rn.f32 	%f855, %f814, 0f32A57060, %f854;
	add.rn.f32 	%f856, %f848, %f853;
	add.rn.f32 	%f857, %f856, %f852;
	neg.f32 	%f858, %f857;
	add.rn.f32 	%f859, %f856, %f858;
	add.rn.f32 	%f860, %f848, %f858;
	neg.f32 	%f861, %f859;
	add.rn.f32 	%f862, %f853, %f861;
	add.rn.f32 	%f863, %f860, %f862;
	sub.f32 	%f864, %f851, %f855;
	add.f32 	%f865, %f864, %f863;
	cvt.rni.f32.f32 	%f866, %f856;
	sub.f32 	%f867, %f856, %f866;
	add.f32 	%f868, %f867, %f865;
	fma.rn.f32 	%f869, %f868, 0f391FCB8E, 0f3AAF85ED;
	fma.rn.f32 	%f870, %f869, %f868, 0f3C1D9856;
	fma.rn.f32 	%f871, %f870, %f868, 0f3D6357BB;
	fma.rn.f32 	%f872, %f871, %f868, 0f3E75FDEC;
	fma.rn.f32 	%f873, %f872, %f868, 0f3F317218;
	fma.rn.f32 	%f874, %f873, %f868, 0f3F800000;
	cvt.rzi.s32.f32 	%r178, %f866;
	setp.gt.f32 	%p79, %f866, 0f00000000;
	selp.b32 	%r179, 0, -2097152000, %p79;
	add.s32 	%r180, %r179, 2130706432;
	mov.b32 	%f875, %r180;
	mul.f32 	%f876, %f874, %f875;
	shl.b32 	%r181, %r178, 23;
	sub.s32 	%r182, %r181, %r179;
	mov.b32 	%f877, %r182;
	mul.f32 	%f878, %f876, %f877;
	mul.f32 	%f879, %f878, 0f40206C99;
	rcp.approx.ftz.f32 	%f880, %f814;
	fma.rn.f32 	%f881, %f880, 0f388F7971, 0fB8543ED8;
	fma.rn.f32 	%f882, %f881, %f880, 0fB9DDA6BE;
	fma.rn.f32 	%f883, %f882, %f880, 0f3A820ABE;
	fma.rn.f32 	%f884, %f883, %f880, 0fB9920AFD;
	fma.rn.f32 	%f885, %f884, %f880, 0fBB2F4D64;
	fma.rn.f32 	%f886, %f885, %f880, 0f3B638732;
	fma.rn.f32 	%f887, %f886, %f880, 0f3DAAAAAC;
	mul.f32 	%f888, %f880, %f887;
	fma.rn.f32 	%f138, %f888, %f879, %f879;
	setp.lt.f32 	%p80, %f812, 0fBF000000;
	selp.f32 	%f889, %f812, 0f3F800000, %p80;
	setp.eq.f32 	%p81, %f812, 0f00000000;
	cvt.rni.f32.f32 	%f890, %f812;
	selp.f32 	%f891, 0f00000000, %f890, %p81;
	sub.f32 	%f892, %f812, %f891;
	setp.le.f32 	%p82, %f812, 0f3F000000;
	selp.f32 	%f893, %f892, 0f3F800000, %p82;
	mul.f32 	%f894, %f889, %f893;
	fma.rn.f32 	%f895, %f892, 0fBA8C9F66, 0f3BE903D7;
	fma.rn.f32 	%f896, %f895, %f892, 0fBC1E00B0;
	fma.rn.f32 	%f897, %f896, %f892, 0fBD2CC522;
	fma.rn.f32 	%f898, %f897, %f892, 0f3E2A89B3;
	fma.rn.f32 	%f899, %f898, %f892, 0fBD2C0C05;
	fma.rn.f32 	%f900, %f899, %f892, 0fBF27E7A2;
	fma.rn.f32 	%f901, %f900, %f892, 0f3F13C468;
	fma.rn.f32 	%f902, %f901, %f894, 0f00000000;
	fma.rn.f32 	%f139, %f902, %f892, %f894;
	mul.f32 	%f140, %f719, 0fBF000000;
	mul.f32 	%f903, %f140, 0f3F000000;
	cvt.rzi.f32.f32 	%f904, %f903;
	add.f32 	%f905, %f904, %f904;
	sub.f32 	%f906, %f140, %f905;
	abs.f32 	%f141, %f906;
	mov.f32 	%f1160, 0f00000000;
	mov.b32 	%r258, 0;
$L__BB0_92:
	mov.f32 	%f142, %f1160;
	mad.lo.s32 	%r183, %r258, %r133, %r1;
	mul.wide.s32 	%rd220, %r183, 4;
	add.s64 	%rd221, %rd1, %rd220;
	ld.global.f32 	%f908, [%rd221];
	setp.lt.f32 	%p83, %f908, 0f00000000;
	and.pred  	%p84, %p108, %p83;
	mov.f32 	%f1160, 0fFF800000;
	@%p84 bra 	$L__BB0_113;
	setp.gt.s32 	%p85, %r257, 1;
	@%p85 bra 	$L__BB0_96;
	setp.eq.s32 	%p88, %r257, 0;
	@%p88 bra 	$L__BB0_95;
	bra.uni 	$L__BB0_99;
$L__BB0_95:
	sub.f32 	%f1032, %f908, %f1154;
	mul.f32 	%f1033, %f1032, 0fBF000000;
	mul.f32 	%f1034, %f1032, %f1033;
	mul.f32 	%f1035, %f1153, %f1153;
	div.rn.f32 	%f1036, %f1034, %f1035;
	fma.rn.f32 	%f1037, %f1036, 0f3BBB989D, 0f3F000000;
	cvt.sat.f32.f32 	%f1038, %f1037;
	mov.f32 	%f1039, 0f4B400001;
	mov.f32 	%f1040, 0f437C0000;
	fma.rm.f32 	%f1041, %f1038, %f1040, %f1039;
	add.f32 	%f1042, %f1041, 0fCB40007F;
	neg.f32 	%f1043, %f1042;
	fma.rn.f32 	%f1044, %f1036, 0f3FB8AA3B, %f1043;
	fma.rn.f32 	%f1045, %f1036, 0f32A57060, %f1044;
	mov.b32 	%r205, %f1041;
	shl.b32 	%r206, %r205, 23;
	mov.b32 	%f1046, %r206;
	ex2.approx.ftz.f32 	%f1047, %f1045;
	mul.f32 	%f1048, %f1047, %f1046;
	ld.const.f32 	%f1049, [PI];
	add.f32 	%f1050, %f1049, %f1049;
	sqrt.rn.f32 	%f1051, %f1050;
	mul.f32 	%f1052, %f1153, %f1051;
	div.rn.f32 	%f1159, %f1048, %f1052;
	bra.uni 	$L__BB0_112;
$L__BB0_96:
	setp.eq.s32 	%p86, %r257, 2;
	@%p86 bra 	$L__BB0_109;
	setp.eq.s32 	%p87, %r257, 3;
	@%p87 bra 	$L__BB0_98;
	bra.uni 	$L__BB0_111;
$L__BB0_98:
	sub.f32 	%f925, %f908, %f1154;
	div.rn.f32 	%f926, %f925, %f1153;
	fma.rn.f32 	%f927, %f926, 0fBBBB989D, 0f3F000000;
	cvt.sat.f32.f32 	%f928, %f927;
	mov.f32 	%f929, 0f4B400001;
	mov.f32 	%f930, 0f437C0000;
	fma.rm.f32 	%f931, %f928, %f930, %f929;
	add.f32 	%f932, %f931, 0fCB40007F;
	neg.f32 	%f933, %f932;
	fma.rn.f32 	%f934, %f926, 0fBFB8AA3B, %f933;
	fma.rn.f32 	%f935, %f926, 0fB2A57060, %f934;
	mov.b32 	%r186, %f931;
	shl.b32 	%r187, %r186, 23;
	mov.b32 	%f936, %r187;
	ex2.approx.ftz.f32 	%f937, %f935;
	fma.rn.f32 	%f938, %f937, %f936, %f926;
	fma.rn.f32 	%f939, %f938, 0fBBBB989D, 0f3F000000;
	cvt.sat.f32.f32 	%f940, %f939;
	fma.rm.f32 	%f941, %f940, %f930, %f929;
	add.f32 	%f942, %f941, 0fCB40007F;
	neg.f32 	%f943, %f942;
	fma.rn.f32 	%f944, %f938, 0fBFB8AA3B, %f943;
	fma.rn.f32 	%f945, %f938, 0fB2A57060, %f944;
	mov.b32 	%r188, %f941;
	shl.b32 	%r189, %r188, 23;
	mov.b32 	%f946, %r189;
	ex2.approx.ftz.f32 	%f947, %f945;
	mul.f32 	%f948, %f947, %f946;
	mul.f32 	%f1159, %f132, %f948;
	bra.uni 	$L__BB0_112;
$L__BB0_99:
	setp.ge.f32 	%p90, %f134, 0f3FC00000;
	sub.f32 	%f145, %f908, %f1154;
	mov.f32 	%f1156, %f135;
	@%p90 bra 	$L__BB0_101;
	mov.f32 	%f963, 0f3F800000;
	div.approx.f32 	%f1156, %f963, %f136;
$L__BB0_101:
	setp.ge.f32 	%p91, %f137, 0f3FC00000;
	mov.f32 	%f1157, %f138;
	@%p91 bra 	$L__BB0_103;
	mov.f32 	%f964, 0f3F800000;
	div.approx.f32 	%f1157, %f964, %f139;
$L__BB0_103:
	div.rn.f32 	%f966, %f145, %f1153;
	setp.eq.f32 	%p92, %f140, 0f00000000;
	ld.const.f32 	%f967, [PI];
	mul.f32 	%f968, %f1152, %f967;
	sqrt.rn.f32 	%f969, %f968;
	mul.f32 	%f970, %f969, %f1157;
	mul.f32 	%f971, %f1153, %f970;
	mul.f32 	%f972, %f966, %f966;
	div.rn.f32 	%f973, %f972, %f1152;
	add.f32 	%f150, %f973, 0f3F800000;
	div.rn.f32 	%f151, %f1156, %f971;
	abs.f32 	%f152, %f150;
	setp.eq.f32 	%p93, %f150, 0f3F800000;
	or.pred  	%p94, %p92, %p93;
	mov.f32 	%f1158, 0f3F800000;
	@%p94 bra 	$L__BB0_108;
	abs.f32 	%f974, %f140;
	setp.num.f32 	%p95, %f974, %f974;
	setp.num.f32 	%p96, %f152, %f152;
	and.pred  	%p97, %p96, %p95;
	@%p97 bra 	$L__BB0_106;
	add.rn.f32 	%f1158, %f150, %f140;
	bra.uni 	$L__BB0_108;
$L__BB0_106:
	abs.f32 	%f976, %f150;
	setp.lt.f32 	%p98, %f976, 0f00800000;
	mul.f32 	%f978, %f976, 0f4B800000;
	selp.f32 	%f979, %f978, %f976, %p98;
	mov.b32 	%r192, %f979;
	add.s32 	%r193, %r192, -1060439283;
	and.b32  	%r194, %r193, -8388608;
	sub.s32 	%r195, %r192, %r194;
	mov.b32 	%f980, %r195;
	cvt.rn.f32.s32 	%f981, %r194;
	selp.f32 	%f982, 0fC1C00000, 0f00000000, %p98;
	fma.rn.f32 	%f983, %f981, 0f34000000, %f982;
	add.f32 	%f984, %f980, 0fBF800000;
	add.f32 	%f985, %f980, 0f3F800000;
	rcp.approx.ftz.f32 	%f986, %f985;
	add.f32 	%f987, %f984, %f984;
	mul.f32 	%f988, %f987, %f986;
	mul.f32 	%f989, %f988, %f988;
	neg.f32 	%f990, %f988;
	sub.f32 	%f991, %f984, %f988;
	add.f32 	%f992, %f991, %f991;
	fma.rn.f32 	%f993, %f990, %f984, %f992;
	mul.rn.f32 	%f994, %f986, %f993;
	fma.rn.f32 	%f995, %f989, 0f3A2C32E4, 0f3B52E7DB;
	fma.rn.f32 	%f996, %f995, %f989, 0f3C93BB73;
	fma.rn.f32 	%f997, %f996, %f989, 0f3DF6384F;
	mul.rn.f32 	%f998, %f997, %f989;
	fma.rn.f32 	%f999, %f988, 0f3FB8AA3B, %f983;
	mul.f32 	%f1000, %f998, 0f40400000;
	sub.f32 	%f1001, %f983, %f999;
	fma.rn.f32 	%f1002, %f988, 0f3FB8AA3B, %f1001;
	fma.rn.f32 	%f1003, %f994, 0f3FB8AA3B, %f1002;
	fma.rn.f32 	%f1004, %f988, 0f32A55E34, %f1003;
	fma.rn.f32 	%f1005, %f1000, %f994, %f1004;
	fma.rn.f32 	%f1006, %f998, %f988, %f1005;
	add.rn.f32 	%f1007, %f999, %f1006;
	mul.rn.f32 	%f1008, %f1007, %f140;
	cvt.rni.f32.f32 	%f1009, %f1008;
	sub.f32 	%f1010, %f1008, %f1009;
	neg.f32 	%f1011, %f1008;
	fma.rn.f32 	%f1012, %f1007, %f140, %f1011;
	neg.f32 	%f1013, %f999;
	add.rn.f32 	%f1014, %f1007, %f1013;
	neg.f32 	%f1015, %f1014;
	add.rn.f32 	%f1016, %f1006, %f1015;
	fma.rn.f32 	%f1017, %f1016, %f140, %f1012;
	add.f32 	%f1018, %f1010, %f1017;
	setp.gt.f32 	%p99, %f1009, 0f00000000;
	selp.b32 	%r196, 0, -2097152000, %p99;
	setp.neu.f32 	%p100, %f150, 0f00000000;
	setp.neu.f32 	%p101, %f976, 0f7F800000;
	setp.lt.f32 	%p102, %f1008, 0f00000000;
	selp.f32 	%f1019, 0f00000000, 0f7F800000, %p102;
	abs.f32 	%f1020, %f1008;
	setp.gt.f32 	%p103, %f1020, 0f43180000;
	cvt.rzi.s32.f32 	%r197, %f1009;
	shl.b32 	%r198, %r197, 23;
	sub.s32 	%r199, %r198, %r196;
	mov.b32 	%f1021, %r199;
	add.s32 	%r200, %r196, 2130706432;
	mov.b32 	%f1022, %r200;
	fma.rn.f32 	%f1023, %f1018, 0f391FCB8E, 0f3AAF85ED;
	fma.rn.f32 	%f1024, %f1023, %f1018, 0f3C1D9856;
	fma.rn.f32 	%f1025, %f1024, %f1018, 0f3D6357BB;
	fma.rn.f32 	%f1026, %f1025, %f1018, 0f3E75FDEC;
	fma.rn.f32 	%f1027, %f1026, %f1018, 0f3F317218;
	fma.rn.f32 	%f1028, %f1027, %f1018, 0f3F800000;
	mul.f32 	%f1029, %f1028, %f1022;
	mul.f32 	%f1030, %f1029, %f1021;
	selp.f32 	%f1158, %f1019, %f1030, %p103;
	and.pred  	%p104, %p100, %p101;
	@%p104 bra 	$L__BB0_108;
	setp.neu.f32 	%p105, %f141, 0f3F800000;
	add.f32 	%f1031, %f150, %f150;
	mov.b32 	%r201, %f1031;
	xor.b32  	%r202, %r201, 2139095040;
	and.b32  	%r203, %r202, 2147483647;
	selp.b32 	%r204, %r203, %r202, %p105;
	mov.b32 	%f1158, %r204;
$L__BB0_108:
	mul.f32 	%f1159, %f151, %f1158;
	bra.uni 	$L__BB0_112;
$L__BB0_109:
	setp.lt.f32 	%p89, %f908, 0f00000000;
	mov.f32 	%f1159, 0f00000000;
	@%p89 bra 	$L__BB0_112;
	mul.f32 	%f950, %f908, %f133;
	fma.rn.f32 	%f951, %f950, 0f3BBB989D, 0f3F000000;
	cvt.sat.f32.f32 	%f952, %f951;
	mov.f32 	%f953, 0f4B400001;
	mov.f32 	%f954, 0f437C0000;
	fma.rm.f32 	%f955, %f952, %f954, %f953;
	add.f32 	%f956, %f955, 0fCB40007F;
	neg.f32 	%f957, %f956;
	fma.rn.f32 	%f958, %f950, 0f3FB8AA3B, %f957;
	fma.rn.f32 	%f959, %f950, 0f32A57060, %f958;
	mov.b32 	%r190, %f955;
	shl.b32 	%r191, %r190, 23;
	mov.b32 	%f960, %r191;
	ex2.approx.ftz.f32 	%f961, %f959;
	mul.f32 	%f962, %f961, %f960;
	mul.f32 	%f1159, %f1154, %f962;
	bra.uni 	$L__BB0_112;
$L__BB0_111:
	sub.f32 	%f909, %f908, %f1154;
	abs.f32 	%f910, %f909;
	neg.f32 	%f911, %f910;
	div.rn.f32 	%f912, %f911, %f1153;
	fma.rn.f32 	%f913, %f912, 0f3BBB989D, 0f3F000000;
	cvt.sat.f32.f32 	%f914, %f913;
	mov.f32 	%f915, 0f4B400001;
	mov.f32 	%f916, 0f437C0000;
	fma.rm.f32 	%f917, %f914, %f916, %f915;
	add.f32 	%f918, %f917, 0fCB40007F;
	neg.f32 	%f919, %f918;
	fma.rn.f32 	%f920, %f912, 0f3FB8AA3B, %f919;
	fma.rn.f32 	%f921, %f912, 0f32A57060, %f920;
	mov.b32 	%r184, %f917;
	shl.b32 	%r185, %r184, 23;
	mov.b32 	%f922, %r185;
	ex2.approx.ftz.f32 	%f923, %f921;
	mul.f32 	%f924, %f923, %f922;
	mul.f32 	%f1159, %f131, %f924;
$L__BB0_112:
	max.f32 	%f1053, %f1159, 0f0DA24260;
	mov.b32 	%r207, %f1053;
	add.s32 	%r208, %r207, -1059760811;
	and.b32  	%r209, %r208, -8388608;
	sub.s32 	%r210, %r207, %r209;
	mov.b32 	%f1054, %r210;
	cvt.rn.f32.s32 	%f1055, %r209;
	fma.rn.f32 	%f1056, %f1055, 0f34000000, 0f00000000;
	add.f32 	%f1057, %f1054, 0fBF800000;
	fma.rn.f32 	%f1058, %f1057, 0fBE055027, 0f3E1039F6;
	fma.rn.f32 	%f1059, %f1058, %f1057, 0fBDF8CDCC;
	fma.rn.f32 	%f1060, %f1059, %f1057, 0f3E0F2955;
	fma.rn.f32 	%f1061, %f1060, %f1057, 0fBE2AD8B9;
	fma.rn.f32 	%f1062, %f1061, %f1057, 0f3E4CED0B;
	fma.rn.f32 	%f1063, %f1062, %f1057, 0fBE7FFF22;
	fma.rn.f32 	%f1064, %f1063, %f1057, 0f3EAAAA78;
	fma.rn.f32 	%f1065, %f1064, %f1057, 0fBF000000;
	mul.f32 	%f1066, %f1057, %f1065;
	fma.rn.f32 	%f1067, %f1066, %f1057, %f1057;
	fma.rn.f32 	%f1068, %f1056, 0f3F317218, %f1067;
	setp.gt.u32 	%p106, %r207, 2139095039;
	fma.rn.f32 	%f1069, %f1053, 0f7F800000, 0f7F800000;
	selp.f32 	%f1070, %f1069, %f1068, %p106;
	add.f32 	%f1160, %f142, %f1070;
	add.s32 	%r258, %r258, 1;
	setp.ne.s32 	%p107, %r258, %r132;
	@%p107 bra 	$L__BB0_92;
$L__BB0_113:
	ld.param.u32 	%r214, [_Z15fitDistributionPfP18DistributionParamsiii_param_4];
	ld.param.u64 	%rd225, [_Z15fitDistributionPfP18DistributionParamsiii_param_1];
	mov.u32 	%r211, %ctaid.x;
	mov.u32 	%r212, %ctaid.y;
	mad.lo.s32 	%r213, %r214, %r211, %r212;
	cvta.to.global.u64 	%rd222, %rd225;
	mul.wide.u32 	%rd223, %r213, 20;
	add.s64 	%rd224, %rd222, %rd223;
	st.global.u32 	[%rd224], %r257;
	st.global.f32 	[%rd224+4], %f1154;
	st.global.f32 	[%rd224+8], %f1153;
	st.global.f32 	[%rd224+12], %f1152;
	st.global.f32 	[%rd224+16], %f1160;
$L__BB0_114:
	ret;

}
	// .globl	_Z22selectBestDistributionP18DistributionParamsS0_ii
.visible .entry _Z22selectBestDistributionP18DistributionParamsS0_ii(
	.param .u64 .ptr .align 1 _Z22selectBestDistributionP18DistributionParamsS0_ii_param_0,
	.param .u64 .ptr .align 1 _Z22selectBestDistributionP18DistributionParamsS0_ii_param_1,
	.param .u32 _Z22selectBestDistributionP18DistributionParamsS0_ii_param_2,
	.param .u32 _Z22selectBestDistributionP18DistributionParamsS0_ii_param_3
)
{
	.reg .pred 	%p<22>;
	.reg .b32 	%r<53>;
	.reg .b32 	%f<139>;
	.reg .b64 	%rd<23>;

	ld.param.u64 	%rd8, [_Z22selectBestDistributionP18DistributionParamsS0_ii_param_0];
	ld.param.u64 	%rd9, [_Z22selectBestDistributionP18DistributionParamsS0_ii_param_1];
	ld.param.u32 	%r29, [_Z22selectBestDistributionP18DistributionParamsS0_ii_param_2];
	ld.param.u32 	%r28, [_Z22selectBestDistributionP18DistributionParamsS0_ii_param_3];
	mov.u32 	%r30, %ctaid.x;
	mov.u32 	%r31, %ntid.x;
	mov.u32 	%r32, %tid.x;
	mad.lo.s32 	%r1, %r30, %r31, %r32;
	setp.ge.s32 	%p1, %r1, %r29;
	@%p1 bra 	$L__BB1_24;
	cvta.to.global.u64 	%rd1, %rd8;
	mul.lo.s32 	%r2, %r28, %r1;
	mul.wide.s32 	%rd10, %r2, 20;
	add.s64 	%rd11, %rd1, %rd10;
	ld.global.u32 	%r43, [%rd11];
	ld.global.f32 	%f101, [%rd11+4];
	ld.global.f32 	%f102, [%rd11+8];
	ld.global.f32 	%f103, [%rd11+12];
	ld.global.f32 	%f104, [%rd11+16];
	setp.lt.s32 	%p2, %r28, 1;
	@%p2 bra 	$L__BB1_23;
	and.b32  	%r4, %r28, 3;
	setp.lt.u32 	%p3, %r28, 4;
	mov.f32 	%f105, 0f7F800000;
	mov.b32 	%r47, 0;
	@%p3 bra 	$L__BB1_17;
	and.b32  	%r47, %r28, 2147483644;
	add.s64 	%rd13, %rd10, %rd1;
	add.s64 	%rd21, %rd13, 40;
	neg.s32 	%r40, %r47;
	mov.f32 	%f105, 0f7F800000;
$L__BB1_4:
	ld.global.u32 	%r9, [%rd21+-40];
	ld.global.f32 	%f10, [%rd21+-24];
	setp.eq.f32 	%p4, %f10, 0fFF800000;
	@%p4 bra 	$L__BB1_7;
	ld.global.f32 	%f11, [%rd21+-36];
	ld.global.f32 	%f12, [%rd21+-32];
	ld.global.f32 	%f13, [%rd21+-28];
	setp.eq.s32 	%p5, %r9, 2;
	add.f32 	%f81, %f10, %f10;
	selp.b32 	%r35, 2, 4, %p5;
	cvt.rn.f32.u32 	%f82, %r35;
	sub.f32 	%f14, %f82, %f81;
	setp.geu.f32 	%p6, %f14, %f105;
	@%p6 bra 	$L__BB1_7;
	mov.u32 	%r43, %r9;
	mov.f32 	%f101, %f11;
	mov.f32 	%f102, %f12;
	mov.f32 	%f103, %f13;
	mov.f32 	%f104, %f10;
	mov.f32 	%f105, %f14;
$L__BB1_7:
	ld.global.u32 	%r11, [%rd21+-20];
	ld.global.f32 	%f20, [%rd21+-4];
	setp.eq.f32 	%p7, %f20, 0fFF800000;
	@%p7 bra 	$L__BB1_10;
	ld.global.f32 	%f21, [%rd21+-16];
	ld.global.f32 	%f22, [%rd21+-12];
	ld.global.f32 	%f23, [%rd21+-8];
	setp.eq.s32 	%p8, %r11, 2;
	add.f32 	%f83, %f20, %f20;
	selp.b32 	%r36, 2, 4, %p8;
	cvt.rn.f32.u32 	%f84, %r36;
	sub.f32 	%f24, %f84, %f83;
	setp.geu.f32 	%p9, %f24, %f105;
	@%p9 bra 	$L__BB1_10;
	mov.u32 	%r43, %r11;
	mov.f32 	%f101, %f21;
	mov.f32 	%f102, %f22;
	mov.f32 	%f103, %f23;
	mov.f32 	%f104, %f20;
	mov.f32 	%f105, %f24;
$L__BB1_10:
	ld.global.u32 	%r13, [%rd21];
	ld.global.f32 	%f30, [%rd21+16];
	setp.eq.f32 	%p10, %f30, 0fFF800000;
	@%p10 bra 	$L__BB1_13;
	ld.global.f32 	%f31, [%rd21+4];
	ld.global.f32 	%f32, [%rd21+8];
	ld.global.f32 	%f33, [%rd21+12];
	setp.eq.s32 	%p11, %r13, 2;
	add.f32 	%f85, %f30, %f30;
	selp.b32 	%r37, 2, 4, %p11;
	cvt.rn.f32.u32 	%f86, %r37;
	sub.f32 	%f34, %f86, %f85;
	setp.geu.f32 	%p12, %f34, %f105;
	@%p12 bra 	$L__BB1_13;
	mov.u32 	%r43, %r13;
	mov.f32 	%f101, %f31;
	mov.f32 	%f102, %f32;
	mov.f32 	%f103, %f33;
	mov.f32 	%f104, %f30;
	mov.f32 	%f105, %f34;
$L__BB1_13:
	ld.global.u32 	%r15, [%rd21+20];
	ld.global.f32 	%f40, [%rd21+36];
	setp.eq.f32 	%p13, %f40, 0fFF800000;
	@%p13 bra 	$L__BB1_16;
	ld.global.f32 	%f41, [%rd21+24];
	ld.global.f32 	%f42, [%rd21+28];
	ld.global.f32 	%f43, [%rd21+32];
	setp.eq.s32 	%p14, %r15, 2;
	add.f32 	%f87, %f40, %f40;
	selp.b32 	%r38, 2, 4, %p14;
	cvt.rn.f32.u32 	%f88, %r38;
	sub.f32 	%f44, %f88, %f87;
	setp.geu.f32 	%p15, %f44, %f105;
	@%p15 bra 	$L__BB1_16;
	mov.u32 	%r43, %r15;
	mov.f32 	%f101, %f41;
	mov.f32 	%f102, %f42;
	mov.f32 	%f103, %f43;
	mov.f32 	%f104, %f40;
	mov.f32 	%f105, %f44;
$L__BB1_16:
	add.s64 	%rd21, %rd21, 80;
	add.s32 	%r40, %r40, 4;
	setp.ne.s32 	%p16, %r40, 0;
	@%p16 bra 	$L__BB1_4;
$L__BB1_17:
	setp.eq.s32 	%p17, %r4, 0;
	@%p17 bra 	$L__BB1_23;
	mul.wide.u32 	%rd15, %r47, 20;
	add.s64 	%rd16, %rd10, %rd15;
	add.s64 	%rd17, %rd16, %rd1;
	add.s64 	%rd22, %rd17, 8;
	neg.s32 	%r49, %r4;
$L__BB1_19:
	.pragma "nounroll";
	ld.global.u32 	%r24, [%rd22+-8];
	ld.global.f32 	%f64, [%rd22+8];
	setp.eq.f32 	%p18, %f64, 0fFF800000;
	@%p18 bra 	$L__BB1_22;
	ld.global.f32 	%f65, [%rd22+-4];
	ld.global.f32 	%f66, [%rd22+4];
	setp.eq.s32 	%p19, %r24, 2;
	add.f32 	%f89, %f64, %f64;
	selp.b32 	%r39, 2, 4, %p19;
	cvt.rn.f32.u32 	%f90, %r39;
	sub.f32 	%f67, %f90, %f89;
	setp.geu.f32 	%p20, %f67, %f105;
	@%p20 bra 	$L__BB1_22;
	ld.global.f32 	%f102, [%rd22];
	mov.u32 	%r43, %r24;
	mov.f32 	%f101, %f65;
	mov.f32 	%f103, %f66;
	mov.f32 	%f104, %f64;
	mov.f32 	%f105, %f67;
$L__BB1_22:
	add.s64 	%rd22, %rd22, 20;
	add.s32 	%r49, %r49, 1;
	setp.ne.s32 	%p21, %r49, 0;
	@%p21 bra 	$L__BB1_19;
$L__BB1_23:
	cvta.to.global.u64 	%rd18, %rd9;
	mul.wide.s32 	%rd19, %r1, 20;
	add.s64 	%rd20, %rd18, %rd19;
	st.global.u32 	[%rd20], %r43;
	st.global.f32 	[%rd20+4], %f101;
	st.global.f32 	[%rd20+8], %f102;
	st.global.f32 	[%rd20+12], %f103;
	st.global.f32 	[%rd20+16], %f104;
$L__BB1_24:
	ret;

}
	// .globl	_Z10computeCDFPfS_P18DistributionParamsii
.visible .entry _Z10computeCDFPfS_P18DistributionParamsii(
	.param .u64 .ptr .align 1 _Z10computeCDFPfS_P18DistributionParamsii_param_0,
	.param .u64 .ptr .align 1 _Z10computeCDFPfS_P18DistributionParamsii_param_1,
	.param .u64 .ptr .align 1 _Z10computeCDFPfS_P18DistributionParamsii_param_2,
	.param .u32 _Z10computeCDFPfS_P18DistributionParamsii_param_3,
	.param .u32 _Z10computeCDFPfS_P18DistributionParamsii_param_4
)
{
	.reg .pred 	%p<57>;
	.reg .b32 	%r<48>;
	.reg .b32 	%f<270>;
	.reg .b64 	%rd<13>;

	ld.param.u64 	%rd2, [_Z10computeCDFPfS_P18DistributionParamsii_param_0];
	ld.param.u64 	%rd3, [_Z10computeCDFPfS_P18DistributionParamsii_param_1];
	ld.param.u64 	%rd4, [_Z10computeCDFPfS_P18DistributionParamsii_param_2];
	ld.param.u32 	%r3, [_Z10computeCDFPfS_P18DistributionParamsii_param_3];
	ld.param.u32 	%r4, [_Z10computeCDFPfS_P18DistributionParamsii_param_4];
	mov.u32 	%r5, %ctaid.x;
	mov.u32 	%r6, %ntid.x;
	mov.u32 	%r7, %tid.x;
	mad.lo.s32 	%r1, %r5, %r6, %r7;
	mov.u32 	%r2, %ctaid.y;
	setp.ge.s32 	%p1, %r1, %r3;
	setp.ge.s32 	%p2, %r2, %r4;
	or.pred  	%p3, %p1, %p2;
	@%p3 bra 	$L__BB2_36;
	cvta.to.global.u64 	%rd5, %rd2;
	cvta.to.global.u64 	%rd6, %rd4;
	mul.wide.s32 	%rd7, %r1, 4;
	add.s64 	%rd8, %rd5, %rd7;
	ld.global.f32 	%f1, [%rd8];
	mul.wide.u32 	%rd9, %r2, 20;
	add.s64 	%rd1, %rd6, %rd9;
	ld.global.u32 	%r8, [%rd1];
	ld.global.f32 	%f2, [%rd1+4];
	ld.global.f32 	%f3, [%rd1+8];
	mov.f32 	%f269, 0f3F000000;
	setp.gt.s32 	%p4, %r8, 1;
	@%p4 bra 	$L__BB2_8;
	setp.eq.s32 	%p8, %r8, 0;
	@%p8 bra 	$L__BB2_13;
	setp.eq.s32 	%p9, %r8, 1;
	@%p9 bra 	$L__BB2_4;
	bra.uni 	$L__BB2_35;
$L__BB2_4:
	ld.global.f32 	%f9, [%rd1+12];
	sub.f32 	%f109, %f1, %f2;
	div.rn.f32 	%f110, %f109, %f3;
	fma.rn.f32 	%f111, %f110, %f110, %f9;
	div.rn.f32 	%f10, %f9, %f111;
	setp.ltu.f32 	%p12, %f110, 0f00000000;
	mov.f32 	%f267, 0f3F800000;
	mov.f32 	%f268, 0f3F800000;
	@%p12 bra 	$L__BB2_22;
	mul.f32 	%f11, %f9, 0f3F000000;
	mul.f32 	%f113, %f11, 0f3F000000;
	cvt.rzi.f32.f32 	%f114, %f113;
	add.f32 	%f115, %f114, %f114;
	sub.f32 	%f116, %f11, %f115;
	abs.f32 	%f12, %f116;
	abs.f32 	%f13, %f10;
	setp.lt.f32 	%p13, %f13, 0f00800000;
	mul.f32 	%f117, %f13, 0f4B800000;
	selp.f32 	%f118, %f117, %f13, %p13;
	selp.f32 	%f119, 0fC1C00000, 0f00000000, %p13;
	mov.b32 	%r19, %f118;
	add.s32 	%r20, %r19, -1060439283;
	and.b32  	%r21, %r20, -8388608;
	sub.s32 	%r22, %r19, %r21;
	mov.b32 	%f120, %r22;
	cvt.rn.f32.s32 	%f121, %r21;
	fma.rn.f32 	%f122, %f121, 0f34000000, %f119;
	add.f32 	%f123, %f120, 0fBF800000;
	add.f32 	%f124, %f120, 0f3F800000;
	rcp.approx.ftz.f32 	%f125, %f124;
	add.f32 	%f126, %f123, %f123;
	mul.f32 	%f127, %f126, %f125;
	mul.f32 	%f128, %f127, %f127;
	sub.f32 	%f129, %f123, %f127;
	add.f32 	%f130, %f129, %f129;
	neg.f32 	%f131, %f127;
	fma.rn.f32 	%f132, %f131, %f123, %f130;
	mul.rn.f32 	%f133, %f125, %f132;
	fma.rn.f32 	%f134, %f128, 0f3A2C32E4, 0f3B52E7DB;
	fma.rn.f32 	%f135, %f134, %f128, 0f3C93BB73;
	fma.rn.f32 	%f136, %f135, %f128, 0f3DF6384F;
	mul.rn.f32 	%f137, %f136, %f128;
	fma.rn.f32 	%f138, %f127, 0f3FB8AA3B, %f122;
	sub.f32 	%f139, %f122, %f138;
	fma.rn.f32 	%f140, %f127, 0f3FB8AA3B, %f139;
	fma.rn.f32 	%f141, %f133, 0f3FB8AA3B, %f140;
	fma.rn.f32 	%f142, %f127, 0f32A55E34, %f141;
	mul.f32 	%f143, %f137, 0f40400000;
	fma.rn.f32 	%f144, %f143, %f133, %f142;
	fma.rn.f32 	%f145, %f137, %f127, %f144;
	add.rn.f32 	%f146, %f138, %f145;
	neg.f32 	%f147, %f138;
	add.rn.f32 	%f148, %f146, %f147;
	neg.f32 	%f149, %f148;
	add.rn.f32 	%f150, %f145, %f149;
	mul.rn.f32 	%f151, %f146, %f11;
	neg.f32 	%f152, %f151;
	fma.rn.f32 	%f153, %f146, %f11, %f152;
	fma.rn.f32 	%f154, %f150, %f11, %f153;
	cvt.rni.f32.f32 	%f155, %f151;
	sub.f32 	%f156, %f151, %f155;
	add.f32 	%f157, %f156, %f154;
	fma.rn.f32 	%f158, %f157, 0f391FCB8E, 0f3AAF85ED;
	fma.rn.f32 	%f159, %f158, %f157, 0f3C1D9856;
	fma.rn.f32 	%f160, %f159, %f157, 0f3D6357BB;
	fma.rn.f32 	%f161, %f160, %f157, 0f3E75FDEC;
	fma.rn.f32 	%f162, %f161, %f157, 0f3F317218;
	fma.rn.f32 	%f163, %f162, %f157, 0f3F800000;
	cvt.rzi.s32.f32 	%r23, %f155;
	setp.gt.f32 	%p14, %f155, 0f00000000;
	selp.b32 	%r24, 0, -2097152000, %p14;
	add.s32 	%r25, %r24, 2130706432;
	mov.b32 	%f164, %r25;
	mul.f32 	%f165, %f163, %f164;
	shl.b32 	%r26, %r23, 23;
	sub.s32 	%r27, %r26, %r24;
	mov.b32 	%f166, %r27;
	mul.f32 	%f167, %f165, %f166;
	abs.f32 	%f168, %f151;
	setp.gt.f32 	%p15, %f168, 0f43180000;
	setp.lt.f32 	%p16, %f151, 0f00000000;
	selp.f32 	%f169, 0f00000000, 0f7F800000, %p16;
	selp.f32 	%f14, %f169, %f167, %p15;
	setp.eq.f32 	%p17, %f10, 0f3F800000;
	setp.eq.f32 	%p18, %f11, 0f00000000;
	or.pred  	%p19, %p18, %p17;
	@%p19 bra 	$L__BB2_21;
	setp.num.f32 	%p20, %f13, %f13;
	abs.f32 	%f170, %f11;
	setp.num.f32 	%p21, %f170, %f170;
	and.pred  	%p22, %p20, %p21;
	@%p22 bra 	$L__BB2_16;
	add.rn.f32 	%f267, %f10, %f11;
	bra.uni 	$L__BB2_21;
$L__BB2_8:
	setp.eq.s32 	%p5, %r8, 2;
	@%p5 bra 	$L__BB2_31;
	setp.eq.s32 	%p6, %r8, 3;
	@%p6 bra 	$L__BB2_33;
	setp.eq.s32 	%p7, %r8, 4;
	@%p7 bra 	$L__BB2_11;
	bra.uni 	$L__BB2_35;
$L__BB2_11:
	setp.geu.f32 	%p10, %f1, %f2;
	@%p10 bra 	$L__BB2_34;
	sub.f32 	%f54, %f1, %f2;
	div.rn.f32 	%f55, %f54, %f3;
	fma.rn.f32 	%f56, %f55, 0f3BBB989D, 0f3F000000;
	cvt.sat.f32.f32 	%f57, %f56;
	mov.f32 	%f58, 0f4B400001;
	mov.f32 	%f59, 0f437C0000;
	fma.rm.f32 	%f60, %f57, %f59, %f58;
	add.f32 	%f61, %f60, 0fCB40007F;
	neg.f32 	%f62, %f61;
	fma.rn.f32 	%f63, %f55, 0f3FB8AA3B, %f62;
	fma.rn.f32 	%f64, %f55, 0f32A57060, %f63;
	mov.b32 	%r11, %f60;
	shl.b32 	%r12, %r11, 23;
	mov.b32 	%f65, %r12;
	ex2.approx.ftz.f32 	%f66, %f64;
	mul.f32 	%f67, %f66, %f65;
	mul.f32 	%f269, %f67, 0f3F000000;
	bra.uni 	$L__BB2_35;
$L__BB2_13:
	sub.f32 	%f240, %f1, %f2;
	mul.f32 	%f241, %f3, 0f3FB504F3;
	div.rn.f32 	%f4, %f240, %f241;
	abs.f32 	%f242, %f4;
	setp.ltu.f32 	%p55, %f242, 0f3F8060FE;
	setp.ge.f32 	%p56, %f242, 0f3F8060FE;
	mul.f32 	%f243, %f4, %f4;
	selp.f32 	%f244, %f242, %f243, %p56;
	selp.f32 	%f245, 0f38EB4C3A, 0f38B1E96A, %p56;
	selp.f32 	%f246, 0fBAAE005B, 0fBA574D20, %p56;
	fma.rn.f32 	%f247, %f245, %f244, %f246;
	selp.f32 	%f248, 0f3C09919F, 0f3BAAD5EA, %p56;
	fma.rn.f32 	%f249, %f247, %f244, %f248;
	selp.f32 	%f250, 0fBD24D99A, 0fBCDC1BE7, %p56;
	fma.rn.f32 	%f251, %f249, %f244, %f250;
	selp.f32 	%f252, 0f3E235519, 0f3DE718AF, %p56;
	fma.rn.f32 	%f253, %f251, %f244, %f252;
	selp.f32 	%f254, 0f3F69B4F9, 0fBEC093AC, %p56;
	fma.rn.f32 	%f255, %f253, %f244, %f254;
	selp.f32 	%f256, 0f3F210A14, 0f3E0375D3, %p56;
	fma.rn.f32 	%f257, %f255, %f244, %f256;
	neg.f32 	%f258, %f244;
	selp.f32 	%f259, %f258, %f4, %p56;
	fma.rn.f32 	%f266, %f257, %f259, %f259;
	@%p55 bra 	$L__BB2_15;
	ex2.approx.ftz.f32 	%f260, %f266;
	mov.f32 	%f261, 0f3F800000;
	sub.f32 	%f262, %f261, %f260;
	copysign.f32 	%f266, %f4, %f262;
$L__BB2_15:
	add.f32 	%f263, %f266, 0f3F800000;
	mul.f32 	%f269, %f263, 0f3F000000;
	bra.uni 	$L__BB2_35;
$L__BB2_16:
	setp.neu.f32 	%p23, %f10, 0f00000000;
	setp.neu.f32 	%p24, %f13, 0f7F800000;
	and.pred  	%p25, %p23, %p24;
	@%p25 bra 	$L__BB2_18;
	setp.neu.f32 	%p32, %f12, 0f3F800000;
	add.f32 	%f175, %f10, %f10;
	mov.b32 	%r28, %f175;
	setp.lt.f32 	%p33, %f11, 0f00000000;
	xor.b32  	%r29, %r28, 2139095040;
	selp.b32 	%r30, %r29, %r28, %p33;
	and.b32  	%r31, %r30, 2147483647;
	selp.b32 	%r32, %r31, %r30, %p32;
	mov.b32 	%f267, %r32;
	bra.uni 	$L__BB2_21;
$L__BB2_18:
	setp.eq.f32 	%p26, %f10, 0fBF800000;
	setp.eq.f32 	%p27, %f170, 0f7F800000;
	and.pred  	%p28, %p26, %p27;
	@%p28 bra 	$L__BB2_21;
	setp.geu.f32 	%p29, %f10, 0f00000000;
	mov.f32 	%f267, %f14;
	@%p29 bra 	$L__BB2_21;
	setp.neu.f32 	%p30, %f12, 0f3F800000;
	neg.f32 	%f172, %f14;
	selp.f32 	%f173, %f14, %f172, %p30;
	cvt.rmi.f32.f32 	%f174, %f11;
	setp.neu.f32 	%p31, %f11, %f174;
	selp.f32 	%f267, 0f7FFFFFFF, %f173, %p31;
$L__BB2_21:
	fma.rn.f32 	%f269, %f267, 0fBF000000, 0f3F800000;
	bra.uni 	$L__BB2_35;
$L__BB2_22:
	mul.f32 	%f21, %f9, 0f3F000000;
	mul.f32 	%f177, %f21, 0f3F000000;
	cvt.rzi.f32.f32 	%f178, %f177;
	add.f32 	%f179, %f178, %f178;
	sub.f32 	%f180, %f21, %f179;
	abs.f32 	%f22, %f180;
	abs.f32 	%f23, %f10;
	setp.lt.f32 	%p34, %f23, 0f00800000;
	mul.f32 	%f181, %f23, 0f4B800000;
	selp.f32 	%f182, %f181, %f23, %p34;
	selp.f32 	%f183, 0fC1C00000, 0f00000000, %p34;
	mov.b32 	%r33, %f182;
	add.s32 	%r34, %r33, -1060439283;
	and.b32  	%r35, %r34, -8388608;
	sub.s32 	%r36, %r33, %r35;
	mov.b32 	%f184, %r36;
	cvt.rn.f32.s32 	%f185, %r35;
	fma.rn.f32 	%f186, %f185, 0f34000000, %f183;
	add.f32 	%f187, %f184, 0fBF800000;
	add.f32 	%f188, %f184, 0f3F800000;
	rcp.approx.ftz.f32 	%f189, %f188;
	add.f32 	%f190, %f187, %f187;
	mul.f32 	%f191, %f190, %f189;
	mul.f32 	%f192, %f191, %f191;
	sub.f32 	%f193, %f187, %f191;
	add.f32 	%f194, %f193, %f193;
	neg.f32 	%f195, %f191;
	fma.rn.f32 	%f196, %f195, %f187, %f194;
	mul.rn.f32 	%f197, %f189, %f196;
	fma.rn.f32 	%f198, %f192, 0f3A2C32E4, 0f3B52E7DB;
	fma.rn.f32 	%f199, %f198, %f192, 0f3C93BB73;
	fma.rn.f32 	%f200, %f199, %f192, 0f3DF6384F;
	mul.rn.f32 	%f201, %f200, %f192;
	fma.rn.f32 	%f202, %f191, 0f3FB8AA3B, %f186;
	sub.f32 	%f203, %f186, %f202;
	fma.rn.f32 	%f204, %f191, 0f3FB8AA3B, %f203;
	fma.rn.f32 	%f205, %f197, 0f3FB8AA3B, %f204;
	fma.rn.f32 	%f206, %f191, 0f32A55E34, %f205;
	mul.f32 	%f207, %f201, 0f40400000;
	fma.rn.f32 	%f208, %f207, %f197, %f206;
	fma.rn.f32 	%f209, %f201, %f191, %f208;
	add.rn.f32 	%f210, %f202, %f209;
	neg.f32 	%f211, %f202;
	add.rn.f32 	%f212, %f210, %f211;
	neg.f32 	%f213, %f212;
	add.rn.f32 	%f214, %f209, %f213;
	mul.rn.f32 	%f215, %f210, %f21;
	neg.f32 	%f216, %f215;
	fma.rn.f32 	%f217, %f210, %f21, %f216;
	fma.rn.f32 	%f218, %f214, %f21, %f217;
	cvt.rni.f32.f32 	%f219, %f215;
	sub.f32 	%f220, %f215, %f219;
	add.f32 	%f221, %f220, %f218;
	fma.rn.f32 	%f222, %f221, 0f391FCB8E, 0f3AAF85ED;
	fma.rn.f32 	%f223, %f222, %f221, 0f3C1D9856;
	fma.rn.f32 	%f224, %f223, %f221, 0f3D6357BB;
	fma.rn.f32 	%f225, %f224, %f221, 0f3E75FDEC;
	fma.rn.f32 	%f226, %f225, %f221, 0f3F317218;
	fma.rn.f32 	%f227, %f226, %f221, 0f3F800000;
	cvt.rzi.s32.f32 	%r37, %f219;
	setp.gt.f32 	%p35, %f219, 0f00000000;
	selp.b32 	%r38, 0, -2097152000, %p35;
	add.s32 	%r39, %r38, 2130706432;
	mov.b32 	%f228, %r39;
	mul.f32 	%f229, %f227, %f228;
	shl.b32 	%r40, %r37, 23;
	sub.s32 	%r41, %r40, %r38;
	mov.b32 	%f230, %r41;
	mul.f32 	%f231, %f229, %f230;
	abs.f32 	%f232, %f215;
	setp.gt.f32 	%p36, %f232, 0f43180000;
	setp.lt.f32 	%p37, %f215, 0f00000000;
	selp.f32 	%f233, 0f00000000, 0f7F800000, %p37;
	selp.f32 	%f24, %f233, %f231, %p36;
	setp.eq.f32 	%p38, %f10, 0f3F800000;
	setp.eq.f32 	%p39, %f21, 0f00000000;
	or.pred  	%p40, %p39, %p38;
	@%p40 bra 	$L__BB2_30;
	setp.num.f32 	%p41, %f23, %f23;
	abs.f32 	%f234, %f21;
	setp.num.f32 	%p42, %f234, %f234;
	and.pred  	%p43, %p41, %p42;
	@%p43 bra 	$L__BB2_25;
	add.rn.f32 	%f268, %f10, %f21;
	bra.uni 	$L__BB2_30;
$L__BB2_25:
	setp.neu.f32 	%p44, %f10, 0f00000000;
	setp.neu.f32 	%p45, %f23, 0f7F800000;
	and.pred  	%p46, %p44, %p45;
	@%p46 bra 	$L__BB2_27;
	setp.neu.f32 	%p53, %f22, 0f3F800000;
	add.f32 	%f239, %f10, %f10;
	mov.b32 	%r42, %f239;
	setp.lt.f32 	%p54, %f21, 0f00000000;
	xor.b32  	%r43, %r42, 2139095040;
	selp.b32 	%r44, %r43, %r42, %p54;
	and.b32  	%r45, %r44, 2147483647;
	selp.b32 	%r46, %r45, %r44, %p53;
	mov.b32 	%f268, %r46;
	bra.uni 	$L__BB2_30;
$L__BB2_27:
	setp.eq.f32 	%p47, %f10, 0fBF800000;
	setp.eq.f32 	%p48, %f234, 0f7F800000;
	and.pred  	%p49, %p47, %p48;
	@%p49 bra 	$L__BB2_30;
	setp.geu.f32 	%p50, %f10, 0f00000000;
	mov.f32 	%f268, %f24;
	@%p50 bra 	$L__BB2_30;
	setp.neu.f32 	%p51, %f22, 0f3F800000;
	neg.f32 	%f236, %f24;
	selp.f32 	%f237, %f24, %f236, %p51;
	cvt.rmi.f32.f32 	%f238, %f21;
	setp.neu.f32 	%p52, %f21, %f238;
	selp.f32 	%f268, 0f7FFFFFFF, %f237, %p52;
$L__BB2_30:
	mul.f32 	%f269, %f268, 0f3F000000;
	bra.uni 	$L__BB2_35;
$L__BB2_31:
	setp.lt.f32 	%p11, %f1, 0f00000000;
	mov.f32 	%f269, 0f00000000;
	@%p11 bra 	$L__BB2_35;
	neg.f32 	%f94, %f2;
	mul.f32 	%f95, %f1, %f94;
	fma.rn.f32 	%f96, %f95, 0f3BBB989D, 0f3F000000;
	cvt.sat.f32.f32 	%f97, %f96;
	mov.f32 	%f98, 0f4B400001;
	mov.f32 	%f99, 0f437C0000;
	fma.rm.f32 	%f100, %f97, %f99, %f98;
	add.f32 	%f101, %f100, 0fCB40007F;
	neg.f32 	%f102, %f101;
	fma.rn.f32 	%f103, %f95, 0f3FB8AA3B, %f102;
	fma.rn.f32 	%f104, %f95, 0f32A57060, %f103;
	mov.b32 	%r17, %f100;
	shl.b32 	%r18, %r17, 23;
	mov.b32 	%f105, %r18;
	ex2.approx.ftz.f32 	%f106, %f104;
	mul.f32 	%f107, %f106, %f105;
	mov.f32 	%f108, 0f3F800000;
	sub.f32 	%f269, %f108, %f107;
	bra.uni 	$L__BB2_35;
$L__BB2_33:
	sub.f32 	%f68, %f1, %f2;
	neg.f32 	%f69, %f68;
	div.rn.f32 	%f70, %f69, %f3;
	fma.rn.f32 	%f71, %f70, 0f3BBB989D, 0f3F000000;
	cvt.sat.f32.f32 	%f72, %f71;
	mov.f32 	%f73, 0f4B400001;
	mov.f32 	%f74, 0f437C0000;
	fma.rm.f32 	%f75, %f72, %f74, %f73;
	add.f32 	%f76, %f75, 0fCB40007F;
	neg.f32 	%f77, %f76;
	fma.rn.f32 	%f78, %f70, 0f3FB8AA3B, %f77;
	fma.rn.f32 	%f79, %f70, 0f32A57060, %f78;
	mov.b32 	%r13, %f75;
	shl.b32 	%r14, %r13, 23;
	mov.b32 	%f80, %r14;
	ex2.approx.ftz.f32 	%f81, %f79;
	neg.f32 	%f82, %f80;
	mul.f32 	%f83, %f81, %f82;
	fma.rn.f32 	%f84, %f83, 0f3BBB989D, 0f3F000000;
	cvt.sat.f32.f32 	%f85, %f84;
	fma.rm.f32 	%f86, %f85, %f74, %f73;
	add.f32 	%f87, %f86, 0fCB40007F;
	neg.f32 	%f88, %f87;
	fma.rn.f32 	%f89, %f83, 0f3FB8AA3B, %f88;
	fma.rn.f32 	%f90, %f83, 0f32A57060, %f89;
	mov.b32 	%r15, %f86;
	shl.b32 	%r16, %r15, 23;
	mov.b32 	%f91, %r16;
	ex2.approx.ftz.f32 	%f92, %f90;
	mul.f32 	%f269, %f92, %f91;
	bra.uni 	$L__BB2_35;
$L__BB2_34:
	sub.f32 	%f37, %f1, %f2;
	neg.f32 	%f38, %f37;
	div.rn.f32 	%f39, %f38, %f3;
	fma.rn.f32 	%f40, %f39, 0f3BBB989D, 0f3F000000;
	cvt.sat.f32.f32 	%f41, %f40;
	mov.f32 	%f42, 0f4B400001;
	mov.f32 	%f43, 0f437C0000;
	fma.rm.f32 	%f44, %f41, %f43, %f42;
	add.f32 	%f45, %f44, 0fCB40007F;
	neg.f32 	%f46, %f45;
	fma.rn.f32 	%f47, %f39, 0f3FB8AA3B, %f46;
	fma.rn.f32 	%f48, %f39, 0f32A57060, %f47;
	mov.b32 	%r9, %f44;
	shl.b32 	%r10, %r9, 23;
	mov.b32 	%f49, %r10;
	ex2.approx.ftz.f32 	%f50, %f48;
	mul.f32 	%f51, %f50, %f49;
	mul.f32 	%f52, %f51, 0f3F000000;
	mov.f32 	%f53, 0f3F800000;
	sub.f32 	%f269, %f53, %f52;
$L__BB2_35:
	mad.lo.s32 	%r47, %r3, %r2, %r1;
	cvta.to.global.u64 	%rd10, %rd3;
	mul.wide.s32 	%rd11, %r47, 4;
	add.s64 	%rd12, %rd10, %rd11;
	st.global.f32 	[%rd12], %f269;
$L__BB2_36:
	ret;

}
	// .globl	_Z20computeCDFForAllDataPfS_P18DistributionParamsii
.visible .entry _Z20computeCDFForAllDataPfS_P18DistributionParamsii(
	.param .u64 .ptr .align 1 _Z20computeCDFForAllDataPfS_P18DistributionParamsii_param_0,
	.param .u64 .ptr .align 1 _Z20computeCDFForAllDataPfS_P18DistributionParamsii_param_1,
	.param .u64 .ptr .align 1 _Z20computeCDFForAllDataPfS_P18DistributionParamsii_param_2,
	.param .u32 _Z20computeCDFForAllDataPfS_P18DistributionParamsii_param_3,
	.param .u32 _Z20computeCDFForAllDataPfS_P18DistributionParamsii_param_4
)
{
	.reg .pred 	%p<57>;
	.reg .b32 	%r<48>;
	.reg .b32 	%f<270>;
	.reg .b64 	%rd<13>;

	ld.param.u64 	%rd2, [_Z20computeCDFForAllDataPfS_P18DistributionParamsii_param_0];
	ld.param.u64 	%rd3, [_Z20computeCDFForAllDataPfS_P18DistributionParamsii_param_1];
	ld.param.u64 	%rd4, [_Z20computeCDFForAllDataPfS_P18DistributionParamsii_param_2];
	ld.param.u32 	%r5, [_Z20computeCDFForAllDataPfS_P18DistributionParamsii_param_3];
	ld.param.u32 	%r4, [_Z20computeCDFForAllDataPfS_P18DistributionParamsii_param_4];
	mov.u32 	%r6, %ctaid.x;
	mov.u32 	%r7, %ntid.x;
	mov.u32 	%r8, %tid.x;
	mad.lo.s32 	%r1, %r6, %r7, %r8;
	mov.u32 	%r2, %ctaid.y;
	setp.ge.s32 	%p1, %r1, %r5;
	setp.ge.s32 	%p2, %r2, %r4;
	or.pred  	%p3, %p1, %p2;
	@%p3 bra 	$L__BB3_36;
	cvta.to.global.u64 	%rd5, %rd2;
	cvta.to.global.u64 	%rd6, %rd4;
	mad.lo.s32 	%r3, %r4, %r1, %r2;
	mul.wide.s32 	%rd7, %r3, 4;
	add.s64 	%rd8, %rd5, %rd7;
	ld.global.f32 	%f1, [%rd8];
	mul.wide.u32 	%rd9, %r2, 20;
	add.s64 	%rd1, %rd6, %rd9;
	ld.global.u32 	%r9, [%rd1];
	ld.global.f32 	%f2, [%rd1+4];
	ld.global.f32 	%f3, [%rd1+8];
	mov.f32 	%f269, 0f3F000000;
	setp.gt.s32 	%p4, %r9, 1;
	@%p4 bra 	$L__BB3_8;
	setp.eq.s32 	%p8, %r9, 0;
	@%p8 bra 	$L__BB3_13;
	setp.eq.s32 	%p9, %r9, 1;
	@%p9 bra 	$L__BB3_4;
	bra.uni 	$L__BB3_35;
$L__BB3_4:
	ld.global.f32 	%f9, [%rd1+12];
	sub.f32 	%f109, %f1, %f2;
	div.rn.f32 	%f110, %f109, %f3;
	fma.rn.f32 	%f111, %f110, %f110, %f9;
	div.rn.f32 	%f10, %f9, %f111;
	setp.ltu.f32 	%p12, %f110, 0f00000000;
	mov.f32 	%f267, 0f3F800000;
	mov.f32 	%f268, 0f3F800000;
	@%p12 bra 	$L__BB3_22;
	mul.f32 	%f11, %f9, 0f3F000000;
	mul.f32 	%f113, %f11, 0f3F000000;
	cvt.rzi.f32.f32 	%f114, %f113;
	add.f32 	%f115, %f114, %f114;
	sub.f32 	%f116, %f11, %f115;
	abs.f32 	%f12, %f116;
	abs.f32 	%f13, %f10;
	setp.lt.f32 	%p13, %f13, 0f00800000;
	mul.f32 	%f117, %f13, 0f4B800000;
	selp.f32 	%f118, %f117, %f13, %p13;
	selp.f32 	%f119, 0fC1C00000, 0f00000000, %p13;
	mov.b32 	%r20, %f118;
	add.s32 	%r21, %r20, -1060439283;
	and.b32  	%r22, %r21, -8388608;
	sub.s32 	%r23, %r20, %r22;
	mov.b32 	%f120, %r23;
	cvt.rn.f32.s32 	%f121, %r22;
	fma.rn.f32 	%f122, %f121, 0f34000000, %f119;
	add.f32 	%f123, %f120, 0fBF800000;
	add.f32 	%f124, %f120, 0f3F800000;
	rcp.approx.ftz.f32 	%f125, %f124;
	add.f32 	%f126, %f123, %f123;
	mul.f32 	%f127, %f126, %f125;
	mul.f32 	%f128, %f127, %f127;
	sub.f32 	%f129, %f123, %f127;
	add.f32 	%f130, %f129, %f129;
	neg.f32 	%f131, %f127;
	fma.rn.f32 	%f132, %f131, %f123, %f130;
	mul.rn.f32 	%f133, %f125, %f132;
	fma.rn.f32 	%f134, %f128, 0f3A2C32E4, 0f3B52E7DB;
	fma.rn.f32 	%f135, %f134, %f128, 0f3C93BB73;
	fma.rn.f32 	%f136, %f135, %f128, 0f3DF6384F;
	mul.rn.f32 	%f137, %f136, %f128;
	fma.rn.f32 	%f138, %f127, 0f3FB8AA3B, %f122;
	sub.f32 	%f139, %f122, %f138;
	fma.rn.f32 	%f140, %f127, 0f3FB8AA3B, %f139;
	fma.rn.f32 	%f141, %f133, 0f3FB8AA3B, %f140;
	fma.rn.f32 	%f142, %f127, 0f32A55E34, %f141;
	mul.f32 	%f143, %f137, 0f40400000;
	fma.rn.f32 	%f144, %f143, %f133, %f142;
	fma.rn.f32 	%f145, %f137, %f127, %f144;
	add.rn.f32 	%f146, %f138, %f145;
	neg.f32 	%f147, %f138;
	add.rn.f32 	%f148, %f146, %f147;
	neg.f32 	%f149, %f148;
	add.rn.f32 	%f150, %f145, %f149;
	mul.rn.f32 	%f151, %f146, %f11;
	neg.f32 	%f152, %f151;
	fma.rn.f32 	%f153, %f146, %f11, %f152;
	fma.rn.f32 	%f154, %f150, %f11, %f153;
	cvt.rni.f32.f32 	%f155, %f151;
	sub.f32 	%f156, %f151, %f155;
	add.f32 	%f157, %f156, %f154;
	fma.rn.f32 	%f158, %f157, 0f391FCB8E, 0f3AAF85ED;
	fma.rn.f32 	%f159, %f158, %f157, 0f3C1D9856;
	fma.rn.f32 	%f160, %f159, %f157, 0f3D6357BB;
	fma.rn.f32 	%f161, %f160, %f157, 0f3E75FDEC;
	fma.rn.f32 	%f162, %f161, %f157, 0f3F317218;
	fma.rn.f32 	%f163, %f162, %f157, 0f3F800000;
	cvt.rzi.s32.f32 	%r24, %f155;
	setp.gt.f32 	%p14, %f155, 0f00000000;
	selp.b32 	%r25, 0, -2097152000, %p14;
	add.s32 	%r26, %r25, 2130706432;
	mov.b32 	%f164, %r26;
	mul.f32 	%f165, %f163, %f164;
	shl.b32 	%r27, %r24, 23;
	sub.s32 	%r28, %r27, %r25;
	mov.b32 	%f166, %r28;
	mul.f32 	%f167, %f165, %f166;
	abs.f32 	%f168, %f151;
	setp.gt.f32 	%p15, %f168, 0f43180000;
	setp.lt.f32 	%p16, %f151, 0f00000000;
	selp.f32 	%f169, 0f00000000, 0f7F800000, %p16;
	selp.f32 	%f14, %f169, %f167, %p15;
	setp.eq.f32 	%p17, %f10, 0f3F800000;
	setp.eq.f32 	%p18, %f11, 0f00000000;
	or.pred  	%p19, %p18, %p17;
	@%p19 bra 	$L__BB3_21;
	setp.num.f32 	%p20, %f13, %f13;
	abs.f32 	%f170, %f11;
	setp.num.f32 	%p21, %f170, %f170;
	and.pred  	%p22, %p20, %p21;
	@%p22 bra 	$L__BB3_16;
	add.rn.f32 	%f267, %f10, %f11;
	bra.uni 	$L__BB3_21;
$L__BB3_8:
	setp.eq.s32 	%p5, %r9, 2;
	@%p5 bra 	$L__BB3_31;
	setp.eq.s32 	%p6, %r9, 3;
	@%p6 bra 	$L__BB3_33;
	setp.eq.s32 	%p7, %r9, 4;
	@%p7 bra 	$L__BB3_11;
	bra.uni 	$L__BB3_35;
$L__BB3_11:
	setp.geu.f32 	%p10, %f1, %f2;
	@%p10 bra 	$L__BB3_34;
	sub.f32 	%f54, %f1, %f2;
	div.rn.f32 	%f55, %f54, %f3;
	fma.rn.f32 	%f56, %f55, 0f3BBB989D, 0f3F000000;
	cvt.sat.f32.f32 	%f57, %f56;
	mov.f32 	%f58, 0f4B400001;
	mov.f32 	%f59, 0f437C0000;
	fma.rm.f32 	%f60, %f57, %f59, %f58;
	add.f32 	%f61, %f60, 0fCB40007F;
	neg.f32 	%f62, %f61;
	fma.rn.f32 	%f63, %f55, 0f3FB8AA3B, %f62;
	fma.rn.f32 	%f64, %f55, 0f32A57060, %f63;
	mov.b32 	%r12, %f60;
	shl.b32 	%r13, %r12, 23;
	mov.b32 	%f65, %r13;
	ex2.approx.ftz.f32 	%f66, %f64;
	mul.f32 	%f67, %f66, %f65;
	mul.f32 	%f269, %f67, 0f3F000000;
	bra.uni 	$L__BB3_35;
$L__BB3_13:
	sub.f32 	%f240, %f1, %f2;
	mul.f32 	%f241, %f3, 0f3FB504F3;
	div.rn.f32 	%f4, %f240, %f241;
	abs.f32 	%f242, %f4;
	setp.ltu.f32 	%p55, %f242, 0f3F8060FE;
	setp.ge.f32 	%p56, %f242, 0f3F8060FE;
	mul.f32 	%f243, %f4, %f4;
	selp.f32 	%f244, %f242, %f243, %p56;
	selp.f32 	%f245, 0f38EB4C3A, 0f38B1E96A, %p56;
	selp.f32 	%f246, 0fBAAE005B, 0fBA574D20, %p56;
	fma.rn.f32 	%f247, %f245, %f244, %f246;
	selp.f32 	%f248, 0f3C09919F, 0f3BAAD5EA, %p56;
	fma.rn.f32 	%f249, %f247, %f244, %f248;
	selp.f32 	%f250, 0fBD24D99A, 0fBCDC1BE7, %p56;
	fma.rn.f32 	%f251, %f249, %f244, %f250;
	selp.f32 	%f252, 0f3E235519, 0f3DE718AF, %p56;
	fma.rn.f32 	%f253, %f251, %f244, %f252;
	selp.f32 	%f254, 0f3F69B4F9, 0fBEC093AC, %p56;
	fma.rn.f32 	%f255, %f253, %f244, %f254;
	selp.f32 	%f256, 0f3F210A14, 0f3E0375D3, %p56;
	fma.rn.f32 	%f257, %f255, %f244, %f256;
	neg.f32 	%f258, %f244;
	selp.f32 	%f259, %f258, %f4, %p56;
	fma.rn.f32 	%f266, %f257, %f259, %f259;
	@%p55 bra 	$L__BB3_15;
	ex2.approx.ftz.f32 	%f260, %f266;
	mov.f32 	%f261, 0f3F800000;
	sub.f32 	%f262, %f261, %f260;
	copysign.f32 	%f266, %f4, %f262;
$L__BB3_15:
	add.f32 	%f263, %f266, 0f3F800000;
	mul.f32 	%f269, %f263, 0f3F000000;
	bra.uni 	$L__BB3_35;
$L__BB3_16:
	setp.neu.f32 	%p23, %f10, 0f00000000;
	setp.neu.f32 	%p24, %f13, 0f7F800000;
	and.pred  	%p25, %p23, %p24;
	@%p25 bra 	$L__BB3_18;
	setp.neu.f32 	%p32, %f12, 0f3F800000;
	add.f32 	%f175, %f10, %f10;
	mov.b32 	%r29, %f175;
	setp.lt.f32 	%p33, %f11, 0f00000000;
	xor.b32  	%r30, %r29, 2139095040;
	selp.b32 	%r31, %r30, %r29, %p33;
	and.b32  	%r32, %r31, 2147483647;
	selp.b32 	%r33, %r32, %r31, %p32;
	mov.b32 	%f267, %r33;
	bra.uni 	$L__BB3_21;
$L__BB3_18:
	setp.eq.f32 	%p26, %f10, 0fBF800000;
	setp.eq.f32 	%p27, %f170, 0f7F800000;
	and.pred  	%p28, %p26, %p27;
	@%p28 bra 	$L__BB3_21;
	setp.geu.f32 	%p29, %f10, 0f00000000;
	mov.f32 	%f267, %f14;
	@%p29 bra 	$L__BB3_21;
	setp.neu.f32 	%p30, %f12, 0f3F800000;
	neg.f32 	%f172, %f14;
	selp.f32 	%f173, %f14, %f172, %p30;
	cvt.rmi.f32.f32 	%f174, %f11;
	setp.neu.f32 	%p31, %f11, %f174;
	selp.f32 	%f267, 0f7FFFFFFF, %f173, %p31;
$L__BB3_21:
	fma.rn.f32 	%f269, %f267, 0fBF000000, 0f3F800000;
	bra.uni 	$L__BB3_35;
$L__BB3_22:
	mul.f32 	%f21, %f9, 0f3F000000;
	mul.f32 	%f177, %f21, 0f3F000000;
	cvt.rzi.f32.f32 	%f178, %f177;
	add.f32 	%f179, %f178, %f178;
	sub.f32 	%f180, %f21, %f179;
	abs.f32 	%f22, %f180;
	abs.f32 	%f23, %f10;
	setp.lt.f32 	%p34, %f23, 0f00800000;
	mul.f32 	%f181, %f23, 0f4B800000;
	selp.f32 	%f182, %f181, %f23, %p34;
	selp.f32 	%f183, 0fC1C00000, 0f00000000, %p34;
	mov.b32 	%r34, %f182;
	add.s32 	%r35, %r34, -1060439283;
	and.b32  	%r36, %r35, -8388608;
	sub.s32 	%r37, %r34, %r36;
	mov.b32 	%f184, %r37;
	cvt.rn.f32.s32 	%f185, %r36;
	fma.rn.f32 	%f186, %f185, 0f34000000, %f183;
	add.f32 	%f187, %f184, 0fBF800000;
	add.f32 	%f188, %f184, 0f3F800000;
	rcp.approx.ftz.f32 	%f189, %f188;
	add.f32 	%f190, %f187, %f187;
	mul.f32 	%f191, %f190, %f189;
	mul.f32 	%f192, %f191, %f191;
	sub.f32 	%f193, %f187, %f191;
	add.f32 	%f194, %f193, %f193;
	neg.f32 	%f195, %f191;
	fma.rn.f32 	%f196, %f195, %f187, %f194;
	mul.rn.f32 	%f197, %f189, %f196;
	fma.rn.f32 	%f198, %f192, 0f3A2C32E4, 0f3B52E7DB;
	fma.rn.f32 	%f199, %f198, %f192, 0f3C93BB73;
	fma.rn.f32 	%f200, %f199, %f192, 0f3DF6384F;
	mul.rn.f32 	%f201, %f200, %f192;
	fma.rn.f32 	%f202, %f191, 0f3FB8AA3B, %f186;
	sub.f32 	%f203, %f186, %f202;
	fma.rn.f32 	%f204, %f191, 0f3FB8AA3B, %f203;
	fma.rn.f32 	%f205, %f197, 0f3FB8AA3B, %f204;
	fma.rn.f32 	%f206, %f191, 0f32A55E34, %f205;
	mul.f32 	%f207, %f201, 0f40400000;
	fma.rn.f32 	%f208, %f207, %f197, %f206;
	fma.rn.f32 	%f209, %f201, %f191, %f208;
	add.rn.f32 	%f210, %f202, %f209;
	neg.f32 	%f211, %f202;
	add.rn.f32 	%f212, %f210, %f211;
	neg.f32 	%f213, %f212;
	add.rn.f32 	%f214, %f209, %f213;
	mul.rn.f32 	%f215, %f210, %f21;
	neg.f32 	%f216, %f215;
	fma.rn.f32 	%f217, %f210, %f21, %f216;
	fma.rn.f32 	%f218, %f214, %f21, %f217;
	cvt.rni.f32.f32 	%f219, %f215;
	sub.f32 	%f220, %f215, %f219;
	add.f32 	%f221, %f220, %f218;
	fma.rn.f32 	%f222, %f221, 0f391FCB8E, 0f3AAF85ED;
	fma.rn.f32 	%f223, %f222, %f221, 0f3C1D9856;
	fma.rn.f32 	%f224, %f223, %f221, 0f3D6357BB;
	fma.rn.f32 	%f225, %f224, %f221, 0f3E75FDEC;
	fma.rn.f32 	%f226, %f225, %f221, 0f3F317218;
	fma.rn.f32 	%f227, %f226, %f221, 0f3F800000;
	cvt.rzi.s32.f32 	%r38, %f219;
	setp.gt.f32 	%p35, %f219, 0f00000000;
	selp.b32 	%r39, 0, -2097152000, %p35;
	add.s32 	%r40, %r39, 2130706432;
	mov.b32 	%f228, %r40;
	mul.f32 	%f229, %f227, %f228;
	shl.b32 	%r41, %r38, 23;
	sub.s32 	%r42, %r41, %r39;
	mov.b32 	%f230, %r42;
	mul.f32 	%f231, %f229, %f230;
	abs.f32 	%f232, %f215;
	setp.gt.f32 	%p36, %f232, 0f43180000;
	setp.lt.f32 	%p37, %f215, 0f00000000;
	selp.f32 	%f233, 0f00000000, 0f7F800000, %p37;
	selp.f32 	%f24, %f233, %f231, %p36;
	setp.eq.f32 	%p38, %f10, 0f3F800000;
	setp.eq.f32 	%p39, %f21, 0f00000000;
	or.pred  	%p40, %p39, %p38;
	@%p40 bra 	$L__BB3_30;
	setp.num.f32 	%p41, %f23, %f23;
	abs.f32 	%f234, %f21;
	setp.num.f32 	%p42, %f234, %f234;
	and.pred  	%p43, %p41, %p42;
	@%p43 bra 	$L__BB3_25;
	add.rn.f32 	%f268, %f10, %f21;
	bra.uni 	$L__BB3_30;
$L__BB3_25:
	setp.neu.f32 	%p44, %f10, 0f00000000;
	setp.neu.f32 	%p45, %f23, 0f7F800000;
	and.pred  	%p46, %p44, %p45;
	@%p46 bra 	$L__BB3_27;
	setp.neu.f32 	%p53, %f22, 0f3F800000;
	add.f32 	%f239, %f10, %f10;
	mov.b32 	%r43, %f239;
	setp.lt.f32 	%p54, %f21, 0f00000000;
	xor.b32  	%r44, %r43, 2139095040;
	selp.b32 	%r45, %r44, %r43, %p54;
	and.b32  	%r46, %r45, 2147483647;
	selp.b32 	%r47, %r46, %r45, %p53;
	mov.b32 	%f268, %r47;
	bra.uni 	$L__BB3_30;
$L__BB3_27:
	setp.eq.f32 	%p47, %f10, 0fBF800000;
	setp.eq.f32 	%p48, %f234, 0f7F800000;
	and.pred  	%p49, %p47, %p48;
	@%p49 bra 	$L__BB3_30;
	setp.geu.f32 	%p50, %f10, 0f00000000;
	mov.f32 	%f268, %f24;
	@%p50 bra 	$L__BB3_30;
	setp.neu.f32 	%p51, %f22, 0f3F800000;
	neg.f32 	%f236, %f24;
	selp.f32 	%f237, %f24, %f236, %p51;
	cvt.rmi.f32.f32 	%f238, %f21;
	setp.neu.f32 	%p52, %f21, %f238;
	selp.f32 	%f268, 0f7FFFFFFF, %f237, %p52;
$L__BB3_30:
	mul.f32 	%f269, %f268, 0f3F000000;
	bra.uni 	$L__BB3_35;
$L__BB3_31:
	setp.lt.f32 	%p11, %f1, 0f00000000;
	mov.f32 	%f269, 0f00000000;
	@%p11 bra 	$L__BB3_35;
	neg.f32 	%f94, %f2;
	mul.f32 	%f95, %f1, %f94;
	fma.rn.f32 	%f96, %f95, 0f3BBB989D, 0f3F000000;
	cvt.sat.f32.f32 	%f97, %f96;
	mov.f32 	%f98, 0f4B400001;
	mov.f32 	%f99, 0f437C0000;
	fma.rm.f32 	%f100, %f97, %f99, %f98;
	add.f32 	%f101, %f100, 0fCB40007F;
	neg.f32 	%f102, %f101;
	fma.rn.f32 	%f103, %f95, 0f3FB8AA3B, %f102;
	fma.rn.f32 	%f104, %f95, 0f32A57060, %f103;
	mov.b32 	%r18, %f100;
	shl.b32 	%r19, %r18, 23;
	mov.b32 	%f105, %r19;
	ex2.approx.ftz.f32 	%f106, %f104;
	mul.f32 	%f107, %f106, %f105;
	mov.f32 	%f108, 0f3F800000;
	sub.f32 	%f269, %f108, %f107;
	bra.uni 	$L__BB3_35;
$L__BB3_33:
	sub.f32 	%f68, %f1, %f2;
	neg.f32 	%f69, %f68;
	div.rn.f32 	%f70, %f69, %f3;
	fma.rn.f32 	%f71, %f70, 0f3BBB989D, 0f3F000000;
	cvt.sat.f32.f32 	%f72, %f71;
	mov.f32 	%f73, 0f4B400001;
	mov.f32 	%f74, 0f437C0000;
	fma.rm.f32 	%f75, %f72, %f74, %f73;
	add.f32 	%f76, %f75, 0fCB40007F;
	neg.f32 	%f77, %f76;
	fma.rn.f32 	%f78, %f70, 0f3FB8AA3B, %f77;
	fma.rn.f32 	%f79, %f70, 0f32A57060, %f78;
	mov.b32 	%r14, %f75;
	shl.b32 	%r15, %r14, 23;
	mov.b32 	%f80, %r15;
	ex2.approx.ftz.f32 	%f81, %f79;
	neg.f32 	%f82, %f80;
	mul.f32 	%f83, %f81, %f82;
	fma.rn.f32 	%f84, %f83, 0f3BBB989D, 0f3F000000;
	cvt.sat.f32.f32 	%f85, %f84;
	fma.rm.f32 	%f86, %f85, %f74, %f73;
	add.f32 	%f87, %f86, 0fCB40007F;
	neg.f32 	%f88, %f87;
	fma.rn.f32 	%f89, %f83, 0f3FB8AA3B, %f88;
	fma.rn.f32 	%f90, %f83, 0f32A57060, %f89;
	mov.b32 	%r16, %f86;
	shl.b32 	%r17, %r16, 23;
	mov.b32 	%f91, %r17;
	ex2.approx.ftz.f32 	%f92, %f90;
	mul.f32 	%f269, %f92, %f91;
	bra.uni 	$L__BB3_35;
$L__BB3_34:
	sub.f32 	%f37, %f1, %f2;
	neg.f32 	%f38, %f37;
	div.rn.f32 	%f39, %f38, %f3;
	fma.rn.f32 	%f40, %f39, 0f3BBB989D, 0f3F000000;
	cvt.sat.f32.f32 	%f41, %f40;
	mov.f32 	%f42, 0f4B400001;
	mov.f32 	%f43, 0f437C0000;
	fma.rm.f32 	%f44, %f41, %f43, %f42;
	add.f32 	%f45, %f44, 0fCB40007F;
	neg.f32 	%f46, %f45;
	fma.rn.f32 	%f47, %f39, 0f3FB8AA3B, %f46;
	fma.rn.f32 	%f48, %f39, 0f32A57060, %f47;
	mov.b32 	%r10, %f44;
	shl.b32 	%r11, %r10, 23;
	mov.b32 	%f49, %r11;
	ex2.approx.ftz.f32 	%f50, %f48;
	mul.f32 	%f51, %f50, %f49;
	mul.f32 	%f52, %f51, 0f3F000000;
	mov.f32 	%f53, 0f3F800000;
	sub.f32 	%f269, %f53, %f52;
$L__BB3_35:
	cvta.to.global.u64 	%rd10, %rd3;
	add.s64 	%rd12, %rd10, %rd7;
	st.global.f32 	[%rd12], %f269;
$L__BB3_36:
	ret;

}


// ===== COMPILED SASS (sm_100) =====

	.target	sm_100

	.elftype	@"ET_EXEC"


//--------------------- .note.nv.tkinfo           --------------------------
	.section	.note.nv.tkinfo,"",@"SHT_NOTE"
	.sectionflags	@"SHF_NOTE_NV_TKINFO"
	.tkinfo
        /*0018*/ 	.word	0x00000002
        /*0030*/ 	.string	""
        /*0030*/ 	.string	"ptxas"
        /*0030*/ 	.string	"Cuda compilation tools, release 13.0, V13.0.88"
        /*0030*/ 	.string	"Build cuda_13.0.r13.0/compiler.36424714_0"
        /*0030*/ 	.string	"-arch sm_100 -m 64 "



//--------------------- .note.nv.cuinfo           --------------------------
	.section	.note.nv.cuinfo,"",@"SHT_NOTE"
	.sectionflags	@"SHF_NOTE_NV_CUINFO"
        /*0018*/ 	.short	0x0002
        /*001a*/ 	.short	0x0064
        /*001c*/ 	.short	0x0082
	.zero		2


//--------------------- .nv.info                  --------------------------
	.section	.nv.info,"",@"SHT_CUDA_INFO"
	.align	4


	//----- nvinfo : EIATTR_REGCOUNT
	.align		4
        /*0000*/ 	.byte	0x04, 0x2f
        /*0002*/ 	.short	(.L_4 - .L_3)
	.align		4
.L_3:
        /*0004*/ 	.word	index@(_Z15fitDistributionPfP18DistributionParamsiii)
        /*0008*/ 	.word	0x00000020


	//----- nvinfo : EIATTR_FRAME_SIZE
	.align		4
.L_4:
        /*000c*/ 	.byte	0x04, 0x11
        /*000e*/ 	.short	(.L_6 - .L_5)
	.align		4
.L_5:
        /*0010*/ 	.word	index@($__internal_4_$__cuda_sm3x_div_rn_noftz_f32_slowpath)
        /*0014*/ 	.word	0x00000000


	//----- nvinfo : EIATTR_FRAME_SIZE
	.align		4
.L_6:
        /*0018*/ 	.byte	0x04, 0x11
        /*001a*/ 	.short	(.L_8 - .L_7)
	.align		4
.L_7:
        /*001c*/ 	.word	index@($__internal_3_$__cuda_sm20_sqrt_rn_f32_slowpath)
        /*0020*/ 	.word	0x00000000


	//----- nvinfo : EIATTR_FRAME_SIZE
	.align		4
.L_8:
        /*0024*/ 	.byte	0x04, 0x11
        /*0026*/ 	.short	(.L_10 - .L_9)
	.align		4
.L_9:
        /*0028*/ 	.word	index@($__internal_2_$__cuda_sm20_rcp_rn_f32_slowpath)
        /*002c*/ 	.word	0x00000000


	//----- nvinfo : EIATTR_FRAME_SIZE
	.align		4
.L_10:
        /*0030*/ 	.byte	0x04, 0x11
        /*0032*/ 	.short	(.L_12 - .L_11)
	.align		4
.L_11:
        /*0034*/ 	.word	index@(_Z15fitDistributionPfP18DistributionParamsiii)
        /*0038*/ 	.word	0x00000000


	//----- nvinfo : EIATTR_REGCOUNT
	.align		4
.L_12:
        /*003c*/ 	.byte	0x04, 0x2f
        /*003e*/ 	.short	(.L_14 - .L_13)
	.align		4
.L_13:
        /*0040*/ 	.word	index@(_Z22selectBestDistributionP18DistributionParamsS0_ii)
        /*0044*/ 	.word	0x00000019


	//----- nvinfo : EIATTR_FRAME_SIZE
	.align		4
.L_14:
        /*0048*/ 	.byte	0x04, 0x11
        /*004a*/ 	.short	(.L_16 - .L_15)
	.align		4
.L_15:
        /*004c*/ 	.word	index@(_Z22selectBestDistributionP18DistributionParamsS0_ii)
        /*0050*/ 	.word	0x00000000


	//----- nvinfo : EIATTR_REGCOUNT
	.align		4
.L_16:
        /*0054*/ 	.byte	0x04, 0x2f
        /*0056*/ 	.short	(.L_18 - .L_17)
	.align		4
.L_17:
        /*0058*/ 	.word	index@(_Z10computeCDFPfS_P18DistributionParamsii)
        /*005c*/ 	.word	0x00000013


	//----- nvinfo : EIATTR_FRAME_SIZE
	.align		4
.L_18:
        /*0060*/ 	.byte	0x04, 0x11
        /*0062*/ 	.short	(.L_20 - .L_19)
	.align		4
.L_19:
        /*0064*/ 	.word	index@($__internal_1_$__cuda_sm3x_div_rn_noftz_f32_slowpath)
        /*0068*/ 	.word	0x00000000


	//----- nvinfo : EIATTR_FRAME_SIZE
	.align		4
.L_20:
        /*006c*/ 	.byte	0x04, 0x11
        /*006e*/ 	.short	(.L_22 - .L_21)
	.align		4
.L_21:
        /*0070*/ 	.word	index@(_Z10computeCDFPfS_P18DistributionParamsii)
        /*0074*/ 	.word	0x00000000


	//----- nvinfo : EIATTR_REGCOUNT
	.align		4
.L_22:
        /*0078*/ 	.byte	0x04, 0x2f
        /*007a*/ 	.short	(.L_24 - .L_23)
	.align		4
.L_23:
        /*007c*/ 	.word	index@(_Z20computeCDFForAllDataPfS_P18DistributionParamsii)
        /*0080*/ 	.word	0x00000011


	//----- nvinfo : EIATTR_FRAME_SIZE
	.align		4
.L_24:
        /*0084*/ 	.byte	0x04, 0x11
        /*0086*/ 	.short	(.L_26 - .L_25)
	.align		4
.L_25:
        /*0088*/ 	.word	index@($__internal_0_$__cuda_sm3x_div_rn_noftz_f32_slowpath)
        /*008c*/ 	.word	0x00000000


	//----- nvinfo : EIATTR_FRAME_SIZE
	.align		4
.L_26:
        /*0090*/ 	.byte	0x04, 0x11
        /*0092*/ 	.short	(.L_28 - .L_27)
	.align		4
.L_27:
        /*0094*/ 	.word	index@(_Z20computeCDFForAllDataPfS_P18DistributionParamsii)
        /*0098*/ 	.word	0x00000000


	//----- nvinfo : EIATTR_MIN_STACK_SIZE
	.align		4
.L_28:
        /*009c*/ 	.byte	0x04, 0x12
        /*009e*/ 	.short	(.L_30 - .L_29)
	.align		4
.L_29:
        /*00a0*/ 	.word	index@(_Z20computeCDFForAllDataPfS_P18DistributionParamsii)
        /*00a4*/ 	.word	0x00000000


	//----- nvinfo : EIATTR_MIN_STACK_SIZE
	.align		4
.L_30:
        /*00a8*/ 	.byte	0x04, 0x12
        /*00aa*/ 	.short	(.L_32 - .L_31)
	.align		4
.L_31:
        /*00ac*/ 	.word	index@(_Z10computeCDFPfS_P18DistributionParamsii)
        /*00b0*/ 	.word	0x00000000


	//----- nvinfo : EIATTR_MIN_STACK_SIZE
	.align		4
.L_32:
        /*00b4*/ 	.byte	0x04, 0x12
        /*00b6*/ 	.short	(.L_34 - .L_33)
	.align		4
.L_33:
        /*00b8*/ 	.word	index@(_Z22selectBestDistributionP18DistributionParamsS0_ii)
        /*00bc*/ 	.word	0x00000000


	//----- nvinfo : EIATTR_MIN_STACK_SIZE
	.align		4
.L_34:
        /*00c0*/ 	.byte	0x04, 0x12
        /*00c2*/ 	.short	(.L_36 - .L_35)
	.align		4
.L_35:
        /*00c4*/ 	.word	index@(_Z15fitDistributionPfP18DistributionParamsiii)
        /*00c8*/ 	.word	0x00000000
.L_36:


//--------------------- .nv.compat                --------------------------
	.section	.nv.compat,"",@"SHT_CUDA_COMPAT_INFO"
	.align	4
        /*0000*/ 	.byte	0x02, 0x09, 0x00, 0x00, 0x02, 0x02, 0x01, 0x00, 0x02, 0x05, 0x05, 0x00, 0x03, 0x07, 0x01, 0x01
        /*0010*/ 	.byte	0x02, 0x03, 0x00, 0x00, 0x02, 0x06, 0x01, 0x00, 0x04, 0x0b, 0x08, 0x00, 0x01, 0x00, 0x00, 0x00
        /*0020*/ 	.byte	0x00, 0x00, 0x00, 0x00


//--------------------- .nv.info._Z20computeCDFForAllDataPfS_P18DistributionParamsii --------------------------
	.section	.nv.info._Z20computeCDFForAllDataPfS_P18DistributionParamsii,"",@"SHT_CUDA_INFO"
	.sectionflags	@""
	.align	4


	//----- nvinfo : EIATTR_CUDA_API_VERSION
	.align		4
        /*0000*/ 	.byte	0x04, 0x37
        /*0002*/ 	.short	(.L_38 - .L_37)
.L_37:
        /*0004*/ 	.word	0x00000082


	//----- nvinfo : EIATTR_KPARAM_INFO
	.align		4
.L_38:
        /*0008*/ 	.byte	0x04, 0x17
        /*000a*/ 	.short	(.L_40 - .L_39)
.L_39:
        /*000c*/ 	.word	0x00000000
        /*0010*/ 	.short	0x0004
        /*0012*/ 	.short	0x001c
        /*0014*/ 	.byte	0x00, 0xf0, 0x11, 0x00


	//----- nvinfo : EIATTR_KPARAM_INFO
	.align		4
.L_40:
        /*0018*/ 	.byte	0x04, 0x17
        /*001a*/ 	.short	(.L_42 - .L_41)
.L_41:
        /*001c*/ 	.word	0x00000000
        /*0020*/ 	.short	0x0003
        /*0022*/ 	.short	0x0018
        /*0024*/ 	.byte	0x00, 0xf0, 0x11, 0x00


	//----- nvinfo : EIATTR_KPARAM_INFO
	.align		4
.L_42:
        /*0028*/ 	.byte	0x04, 0x17
        /*002a*/ 	.short	(.L_44 - .L_43)
.L_43:
        /*002c*/ 	.word	0x00000000
        /*0030*/ 	.short	0x0002
        /*0032*/ 	.short	0x0010
        /*0034*/ 	.byte	0x00, 0xf5, 0x21, 0x00


	//----- nvinfo : EIATTR_KPARAM_INFO
	.align		4
.L_44:
        /*0038*/ 	.byte	0x04, 0x17
        /*003a*/ 	.short	(.L_46 - .L_45)
.L_45:
        /*003c*/ 	.word	0x00000000
        /*0040*/ 	.short	0x0001
        /*0042*/ 	.short	0x0008
        /*0044*/ 	.byte	0x00, 0xf5, 0x21, 0x00


	//----- nvinfo : EIATTR_KPARAM_INFO
	.align		4
.L_46:
        /*0048*/ 	.byte	0x04, 0x17
        /*004a*/ 	.short	(.L_48 - .L_47)
.L_47:
        /*004c*/ 	.word	0x00000000
        /*0050*/ 	.short	0x0000
        /*0052*/ 	.short	0x0000
        /*0054*/ 	.byte	0x00, 0xf5, 0x21, 0x00


	//----- nvinfo : EIATTR_SPARSE_MMA_MASK
	.align		4
.L_48:
        /*0058*/ 	.byte	0x03, 0x50
        /*005a*/ 	.short	0x0000


	//----- nvinfo : EIATTR_MAXREG_COUNT
	.align		4
        /*005c*/ 	.byte	0x03, 0x1b
        /*005e*/ 	.short	0x00ff


	//----- nvinfo : EIATTR_MERCURY_ISA_VERSION
	.align		4
        /*0060*/ 	.byte	0x03, 0x5f
        /*0062*/ 	.short	0x0101


	//----- nvinfo : EIATTR_VRC_CTA_INIT_COUNT
	.align		4
        /*0064*/ 	.byte	0x02, 0x4a
	.zero		1
	.zero		1


	//----- nvinfo : EIATTR_EXIT_INSTR_OFFSETS
	.align		4
        /*0068*/ 	.byte	0x04, 0x1c
        /*006a*/ 	.short	(.L_50 - .L_49)


	//   ....[0]....
.L_49:
        /*006c*/ 	.word	0x00000090


	//   ....[1]....
        /*0070*/ 	.word	0x000019b0


	//----- nvinfo : EIATTR_INDIRECT_BRANCH_TARGETS
	.align		4
.L_50:
        /*0074*/ 	.byte	0x04, 0x34
        /*0076*/ 	.short	(.L_52 - .L_51)


	//   ....[0]....
.L_51:
        /*0078*/ 	.word	.L_x_178@srel
        /*007c*/ 	.short	0x0
        /*007e*/ 	.short	0x0
        /*0080*/ 	.word	0x3
        /*0084*/ 	.word	.L_x_179@srel
        /*0088*/ 	.word	.L_x_180@srel
        /*008c*/ 	.word	.L_x_12@srel


	//   ....[1]....
        /*0090*/ 	.word	.L_x_182@srel
        /*0094*/ 	.short	0x0
        /*0096*/ 	.short	0x0
        /*0098*/ 	.word	0x4
        /*009c*/ 	.word	.L_x_183@srel
        /*00a0*/ 	.word	.L_x_184@srel
        /*00a4*/ 	.word	.L_x_185@srel
        /*00a8*/ 	.word	.L_x_18@srel


	//----- nvinfo : EIATTR_CRS_STACK_SIZE
	.align		4
.L_52:
        /*00ac*/ 	.byte	0x04, 0x1e
        /*00ae*/ 	.short	(.L_54 - .L_53)
.L_53:
        /*00b0*/ 	.word	0x00000000


	//----- nvinfo : EIATTR_CBANK_PARAM_SIZE
	.align		4
.L_54:
        /*00b4*/ 	.byte	0x03, 0x19
        /*00b6*/ 	.short	0x0020


	//----- nvinfo : EIATTR_PARAM_CBANK
	.align		4
        /*00b8*/ 	.byte	0x04, 0x0a
        /*00ba*/ 	.short	(.L_56 - .L_55)
	.align		4
.L_55:
        /*00bc*/ 	.word	index@(.nv.constant0._Z20computeCDFForAllDataPfS_P18DistributionParamsii)
        /*00c0*/ 	.short	0x0380
        /*00c2*/ 	.short	0x0020


	//----- nvinfo : EIATTR_SW_WAR
	.align		4
.L_56:
        /*00c4*/ 	.byte	0x04, 0x36
        /*00c6*/ 	.short	(.L_58 - .L_57)
.L_57:
        /*00c8*/ 	.word	0x00000008
.L_58:


//--------------------- .nv.info._Z10computeCDFPfS_P18DistributionParamsii --------------------------
	.section	.nv.info._Z10computeCDFPfS_P18DistributionParamsii,"",@"SHT_CUDA_INFO"
	.sectionflags	@""
	.align	4


	//----- nvinfo : EIATTR_CUDA_API_VERSION
	.align		4
        /*0000*/ 	.byte	0x04, 0x37
        /*0002*/ 	.short	(.L_60 - .L_59)
.L_59:
        /*0004*/ 	.word	0x00000082


	//----- nvinfo : EIATTR_KPARAM_INFO
	.align		4
.L_60:
        /*0008*/ 	.byte	0x04, 0x17
        /*000a*/ 	.short	(.L_62 - .L_61)
.L_61:
        /*000c*/ 	.word	0x00000000
        /*0010*/ 	.short	0x0004
        /*0012*/ 	.short	0x001c
        /*0014*/ 	.byte	0x00, 0xf0, 0x11, 0x00


	//----- nvinfo : EIATTR_KPARAM_INFO
	.align		4
.L_62:
        /*0018*/ 	.byte	0x04, 0x17
        /*001a*/ 	.short	(.L_64 - .L_63)
.L_63:
        /*001c*/ 	.word	0x00000000
        /*0020*/ 	.short	0x0003
        /*0022*/ 	.short	0x0018
        /*0024*/ 	.byte	0x00, 0xf0, 0x11, 0x00


	//----- nvinfo : EIATTR_KPARAM_INFO
	.align		4
.L_64:
        /*0028*/ 	.byte	0x04, 0x17
        /*002a*/ 	.short	(.L_66 - .L_65)
.L_65:
        /*002c*/ 	.word	0x00000000
        /*0030*/ 	.short	0x0002
        /*0032*/ 	.short	0x0010
        /*0034*/ 	.byte	0x00, 0xf5, 0x21, 0x00


	//----- nvinfo : EIATTR_KPARAM_INFO
	.align		4
.L_66:
        /*0038*/ 	.byte	0x04, 0x17
        /*003a*/ 	.short	(.L_68 - .L_67)
.L_67:
        /*003c*/ 	.word	0x00000000
        /*0040*/ 	.short	0x0001
        /*0042*/ 	.short	0x0008
        /*0044*/ 	.byte	0x00, 0xf5, 0x21, 0x00


	//----- nvinfo : EIATTR_KPARAM_INFO
	.align		4
.L_68:
        /*0048*/ 	.byte	0x04, 0x17
        /*004a*/ 	.short	(.L_70 - .L_69)
.L_69:
        /*004c*/ 	.word	0x00000000
        /*0050*/ 	.short	0x0000
        /*0052*/ 	.short	0x0000
        /*0054*/ 	.byte	0x00, 0xf5, 0x21, 0x00


	//----- nvinfo : EIATTR_SPARSE_MMA_MASK
	.align		4
.L_70:
        /*0058*/ 	.byte	0x03, 0x50
        /*005a*/ 	.short	0x0000


	//----- nvinfo : EIATTR_MAXREG_COUNT
	.align		4
        /*005c*/ 	.byte	0x03, 0x1b
        /*005e*/ 	.short	0x00ff


	//----- nvinfo : EIATTR_MERCURY_ISA_VERSION
	.align		4
        /*0060*/ 	.byte	0x03, 0x5f
        /*0062*/ 	.short	0x0101


	//----- nvinfo : EIATTR_VRC_CTA_INIT_COUNT
	.align		4
        /*0064*/ 	.byte	0x02, 0x4a
	.zero		1
	.zero		1


	//----- nvinfo : EIATTR_EXIT_INSTR_OFFSETS
	.align		4
        /*0068*/ 	.byte	0x04, 0x1c
        /*006a*/ 	.short	(.L_72 - .L_71)


	//   ....[0]....
.L_71:
        /*006c*/ 	.word	0x00000090


	//   ....[1]....
        /*0070*/ 	.word	0x000019d0


	//----- nvinfo : EIATTR_INDIRECT_BRANCH_TARGETS
	.align		4
.L_72:
        /*0074*/ 	.byte	0x04, 0x34
        /*0076*/ 	.short	(.L_74 - .L_73)


	//   ....[0]....
.L_73:
        /*0078*/ 	.word	.L_x_187@srel
        /*007c*/ 	.short	0x0
        /*007e*/ 	.short	0x0
        /*0080*/ 	.word	0x3
        /*0084*/ 	.word	.L_x_188@srel
        /*0088*/ 	.word	.L_x_189@srel
        /*008c*/ 	.word	.L_x_47@srel


	//   ....[1]....
        /* <DEDUP_REMOVED lines=8> */


	//----- nvinfo : EIATTR_CRS_STACK_SIZE
	.align		4
.L_74:
        /*00ac*/ 	.byte	0x04, 0x1e
        /*00ae*/ 	.short	(.L_76 - .L_75)
.L_75:
        /*00b0*/ 	.word	0x00000000


	//----- nvinfo : EIATTR_CBANK_PARAM_SIZE
	.align		4
.L_76:
        /*00b4*/ 	.byte	0x03, 0x19
        /*00b6*/ 	.short	0x0020


	//----- nvinfo : EIATTR_PARAM_CBANK
	.align		4
        /*00b8*/ 	.byte	0x04, 0x0a
        /*00ba*/ 	.short	(.L_78 - .L_77)
	.align		4
.L_77:
        /*00bc*/ 	.word	index@(.nv.constant0._Z10computeCDFPfS_P18DistributionParamsii)
        /*00c0*/ 	.short	0x0380
        /*00c2*/ 	.short	0x0020


	//----- nvinfo : EIATTR_SW_WAR
	.align		4
.L_78:
        /*00c4*/ 	.byte	0x04, 0x36
        /*00c6*/ 	.short	(.L_80 - .L_79)
.L_79:
        /*00c8*/ 	.word	0x00000008
.L_80:


//--------------------- .nv.info._Z22selectBestDistributionP18DistributionParamsS0_ii --------------------------
	.section	.nv.info._Z22selectBestDistributionP18DistributionParamsS0_ii,"",@"SHT_CUDA_INFO"
	.sectionflags	@""
	.align	4


	//----- nvinfo : EIATTR_CUDA_API_VERSION
	.align		4
        /*0000*/ 	.byte	0x04, 0x37
        /*0002*/ 	.short	(.L_82 - .L_81)
.L_81:
        /*0004*/ 	.word	0x00000082


	//----- nvinfo : EIATTR_KPARAM_INFO
	.align		4
.L_82:
        /*0008*/ 	.byte	0x04, 0x17
        /*000a*/ 	.short	(.L_84 - .L_83)
.L_83:
        /*000c*/ 	.word	0x00000000
        /*0010*/ 	.short	0x0003
        /*0012*/ 	.short	0x0014
        /*0014*/ 	.byte	0x00, 0xf0, 0x11, 0x00


	//----- nvinfo : EIATTR_KPARAM_INFO
	.align		4
.L_84:
        /*0018*/ 	.byte	0x04, 0x17
        /*001a*/ 	.short	(.L_86 - .L_85)
.L_85:
        /*001c*/ 	.word	0x00000000
        /*0020*/ 	.short	0x0002
        /*0022*/ 	.short	0x0010
        /*0024*/ 	.byte	0x00, 0xf0, 0x11, 0x00


	//----- nvinfo : EIATTR_KPARAM_INFO
	.align		4
.L_86:
        /*0028*/ 	.byte	0x04, 0x17
        /*002a*/ 	.short	(.L_88 - .L_87)
.L_87:
        /*002c*/ 	.word	0x00000000
        /*0030*/ 	.short	0x0001
        /*0032*/ 	.short	0x0008
        /*0034*/ 	.byte	0x00, 0xf5, 0x21, 0x00


	//----- nvinfo : EIATTR_KPARAM_INFO
	.align		4
.L_88:
        /*0038*/ 	.byte	0x04, 0x17
        /*003a*/ 	.short	(.L_90 - .L_89)
.L_89:
        /*003c*/ 	.word	0x00000000
        /*0040*/ 	.short	0x0000
        /*0042*/ 	.short	0x0000
        /*0044*/ 	.byte	0x00, 0xf5, 0x21, 0x00


	//----- nvinfo : EIATTR_SPARSE_MMA_MASK
	.align		4
.L_90:
        /*0048*/ 	.byte	0x03, 0x50
        /*004a*/ 	.short	0x0000


	//----- nvinfo : EIATTR_MAXREG_COUNT
	.align		4
        /*004c*/ 	.byte	0x03, 0x1b
        /*004e*/ 	.short	0x00ff


	//----- nvinfo : EIATTR_MERCURY_ISA_VERSION
	.align		4
        /*0050*/ 	.byte	0x03, 0x5f
        /*0052*/ 	.short	0x0101


	//----- nvinfo : EIATTR_VRC_CTA_INIT_COUNT
	.align		4
        /*0054*/ 	.byte	0x02, 0x4a
	.zero		1
	.zero		1


	//----- nvinfo : EIATTR_EXIT_INSTR_OFFSETS
	.align		4
        /*0058*/ 	.byte	0x04, 0x1c
        /*005a*/ 	.short	(.L_92 - .L_91)


	//   ....[0]....
.L_91:
        /*005c*/ 	.word	0x00000070


	//   ....[1]....
        /*0060*/ 	.word	0x00000a80


	//----- nvinfo : EIATTR_CRS_STACK_SIZE
	.align		4
.L_92:
        /*0064*/ 	.byte	0x04, 0x1e
        /*0066*/ 	.short	(.L_94 - .L_93)
.L_93:
        /*0068*/ 	.word	0x00000000


	//----- nvinfo : EIATTR_CBANK_PARAM_SIZE
	.align		4
.L_94:
        /*006c*/ 	.byte	0x03, 0x19
        /*006e*/ 	.short	0x0018


	//----- nvinfo : EIATTR_PARAM_CBANK
	.align		4
        /*0070*/ 	.byte	0x04, 0x0a
        /*0072*/ 	.short	(.L_96 - .L_95)
	.align		4
.L_95:
        /*0074*/ 	.word	index@(.nv.constant0._Z22selectBestDistributionP18DistributionParamsS0_ii)
        /*0078*/ 	.short	0x0380
        /*007a*/ 	.short	0x0018


	//----- nvinfo : EIATTR_SW_WAR
	.align		4
.L_96:
        /*007c*/ 	.byte	0x04, 0x36
        /*007e*/ 	.short	(.L_98 - .L_97)
.L_97:
        /*0080*/ 	.word	0x00000008
.L_98:


//--------------------- .nv.info._Z15fitDistributionPfP18DistributionParamsiii --------------------------
	.section	.nv.info._Z15fitDistributionPfP18DistributionParamsiii,"",@"SHT_CUDA_INFO"
	.sectionflags	@""
	.align	4


	//----- nvinfo : EIATTR_CUDA_API_VERSION
	.align		4
        /*0000*/ 	.byte	0x04, 0x37
        /*0002*/ 	.short	(.L_100 - .L_99)
.L_99:
        /*0004*/ 	.word	0x00000082


	//----- nvinfo : EIATTR_KPARAM_INFO
	.align		4
.L_100:
        /*0008*/ 	.byte	0x04, 0x17
        /*000a*/ 	.short	(.L_102 - .L_101)
.L_101:
        /*000c*/ 	.word	0x00000000
        /*0010*/ 	.short	0x0004
        /*0012*/ 	.short	0x0018
        /*0014*/ 	.byte	0x00, 0xf0, 0x11, 0x00


	//----- nvinfo : EIATTR_KPARAM_INFO
	.align		4
.L_102:
        /*0018*/ 	.byte	0x04, 0x17
        /*001a*/ 	.short	(.L_104 - .L_103)
.L_103:
        /*001c*/ 	.word	0x00000000
        /*0020*/ 	.short	0x0003
        /*0022*/ 	.short	0x0014
        /*0024*/ 	.byte	0x00, 0xf0, 0x11, 0x00


	//----- nvinfo : EIATTR_KPARAM_INFO
	.align		4
.L_104:
        /*0028*/ 	.byte	0x04, 0x17
        /*002a*/ 	.short	(.L_106 - .L_105)
.L_105:
        /*002c*/ 	.word	0x00000000
        /*0030*/ 	.short	0x0002
        /*0032*/ 	.short	0x0010
        /*0034*/ 	.byte	0x00, 0xf0, 0x11, 0x00


	//----- nvinfo : EIATTR_KPARAM_INFO
	.align		4
.L_106:
        /*0038*/ 	.byte	0x04, 0x17
        /*003a*/ 	.short	(.L_108 - .L_107)
.L_107:
        /*003c*/ 	.word	0x00000000
        /*0040*/ 	.short	0x0001
        /*0042*/ 	.short	0x0008
        /*0044*/ 	.byte	0x00, 0xf5, 0x21, 0x00


	//----- nvinfo : EIATTR_KPARAM_INFO
	.align		4
.L_108:
        /*0048*/ 	.byte	0x04, 0x17
        /*004a*/ 	.short	(.L_110 - .L_109)
.L_109:
        /*004c*/ 	.word	0x00000000
        /*0050*/ 	.short	0x0000
        /*0052*/ 	.short	0x0000
        /*0054*/ 	.byte	0x00, 0xf5, 0x21, 0x00


	//----- nvinfo : EIATTR_SPARSE_MMA_MASK
	.align		4
.L_110:
        /*0058*/ 	.byte	0x03, 0x50
        /*005a*/ 	.short	0x0000


	//----- nvinfo : EIATTR_MAXREG_COUNT
	.align		4
        /*005c*/ 	.byte	0x03, 0x1b
        /*005e*/ 	.short	0x00ff


	//----- nvinfo : EIATTR_MERCURY_ISA_VERSION
	.align		4
        /*0060*/ 	.byte	0x03, 0x5f
        /*0062*/ 	.short	0x0101


	//----- nvinfo : EIATTR_VRC_CTA_INIT_COUNT
	.align		4
        /*0064*/ 	.byte	0x02, 0x4a
	.zero		1
	.zero		1


	//----- nvinfo : EIATTR_EXIT_INSTR_OFFSETS
	.align		4
        /*0068*/ 	.byte	0x04, 0x1c
        /*006a*/ 	.short	(.L_112 - .L_111)


	//   ....[0]....
.L_111:
        /*006c*/ 	.word	0x00000070


	//   ....[1]....
        /*0070*/ 	.word	0x000000f0


	//   ....[2]....
        /*0074*/ 	.word	0x00001bd0


	//   ....[3]....
        /*0078*/ 	.word	0x00006c70


	//----- nvinfo : EIATTR_INDIRECT_BRANCH_TARGETS
	.align		4
.L_112:
        /*007c*/ 	.byte	0x04, 0x34
        /*007e*/ 	.short	(.L_114 - .L_113)


	//   ....[0]....
.L_113:
        /*0080*/ 	.word	.L_x_196@srel
        /*0084*/ 	.short	0x0
        /*0086*/ 	.short	0x0
        /*0088*/ 	.word	0x3
        /*008c*/ 	.word	.L_x_197@srel
        /*0090*/ 	.word	.L_x_198@srel
        /*0094*/ 	.word	.L_x_199@srel


	//----- nvinfo : EIATTR_CRS_STACK_SIZE
	.align		4
.L_114:
        /*0098*/ 	.byte	0x04, 0x1e
        /*009a*/ 	.short	(.L_116 - .L_115)
.L_115:
        /*009c*/ 	.word	0x00000000


	//----- nvinfo : EIATTR_CBANK_PARAM_SIZE
	.align		4
.L_116:
        /*00a0*/ 	.byte	0x03, 0x19
        /*00a2*/ 	.short	0x001c


	//----- nvinfo : EIATTR_PARAM_CBANK
	.align		4
        /*00a4*/ 	.byte	0x04, 0x0a
        /*00a6*/ 	.short	(.L_118 - .L_117)
	.align		4
.L_117:
        /*00a8*/ 	.word	index@(.nv.constant0._Z15fitDistributionPfP18DistributionParamsiii)
        /*00ac*/ 	.short	0x0380
        /*00ae*/ 	.short	0x001c


	//----- nvinfo : EIATTR_SW_WAR
	.align		4
.L_118:
        /*00b0*/ 	.byte	0x04, 0x36
        /*00b2*/ 	.short	(.L_120 - .L_119)
.L_119:
        /*00b4*/ 	.word	0x00000008
.L_120:


//--------------------- .nv.callgraph             --------------------------
	.section	.nv.callgraph,"",@"SHT_CUDA_CALLGRAPH"
	.align	4
	.sectionentsize	8
	.align		4
        /*0000*/ 	.word	0x00000000
	.align		4
        /*0004*/ 	.word	0xffffffff
	.align		4
        /*0008*/ 	.word	0x00000000
	.align		4
        /*000c*/ 	.word	0xfffffffe
	.align		4
        /*0010*/ 	.word	0x00000000
	.align		4
        /*0014*/ 	.word	0xfffffffd
	.align		4
        /*0018*/ 	.word	0x00000000
	.align		4
        /*001c*/ 	.word	0xfffffffc


//--------------------- .nv.constant3             --------------------------
	.section	.nv.constant3,"a",@progbits
	.align	4
.nv.constant3:
	.type		PI,@object
	.size		PI,(E - PI)
PI:
        /*0000*/ 	.byte	0xdb, 0x0f, 0x49, 0x40
	.type		E,@object
	.size		E,(EULER_MASCHERONI - E)
E:
        /*0004*/ 	.byte	0x54, 0xf8, 0x2d, 0x40
	.type		EULER_MASCHERONI,@object
	.size		EULER_MASCHERONI,(.L_2 - EULER_MASCHERONI)
EULER_MASCHERONI:
        /*0008*/ 	.byte	0x68, 0xc4, 0x13, 0x3f
.L_2:


//--------------------- .nv.constant2._Z20computeCDFForAllDataPfS_P18DistributionParamsii --------------------------
	.section	.nv.constant2._Z20computeCDFForAllDataPfS_P18DistributionParamsii,"a",@progbits
	.sectionflags	@""
	.align	4
.nv.constant2._Z20computeCDFForAllDataPfS_P18DistributionParamsii:
        /*0000*/ 	.byte	0xb0, 0x0f, 0x00, 0x00, 0xc0, 0x01, 0x00, 0x00, 0x80, 0x19, 0x00, 0x00, 0x70, 0x16, 0x00, 0x00
        /*0010*/ 	.byte	0x60, 0x17, 0x00, 0x00, 0x00, 0x13, 0x00, 0x00, 0x70, 0x19, 0x00, 0x00


//--------------------- .nv.constant2._Z10computeCDFPfS_P18DistributionParamsii --------------------------
	.section	.nv.constant2._Z10computeCDFPfS_P18DistributionParamsii,"a",@progbits
	.sectionflags	@""
	.align	4
.nv.constant2._Z10computeCDFPfS_P18DistributionParamsii:
        /*0000*/ 	.byte	0xb0, 0x0f, 0x00, 0x00, 0xb0, 0x01, 0x00, 0x00, 0x80, 0x19, 0x00, 0x00, 0x70, 0x16, 0x00, 0x00
        /*0010*/ 	.byte	0x60, 0x17, 0x00, 0x00, 0x00, 0x13, 0x00, 0x00, 0x70, 0x19, 0x00, 0x00


//--------------------- .nv.constant2._Z15fitDistributionPfP18DistributionParamsiii --------------------------
	.section	.nv.constant2._Z15fitDistributionPfP18DistributionParamsiii,"a",@progbits
	.sectionflags	@""
	.align	4
.nv.constant2._Z15fitDistributionPfP18DistributionParamsiii:
        /*0000*/ 	.byte	0xa0, 0x67, 0x00, 0x00, 0x90, 0x65, 0x00, 0x00, 0xa0, 0x68, 0x00, 0x00


//--------------------- .text._Z20computeCDFForAllDataPfS_P18DistributionParamsii --------------------------
	.section	.text._Z20computeCDFForAllDataPfS_P18DistributionParamsii,"ax",@progbits
	.align	128
        .global         _Z20computeCDFForAllDataPfS_P18DistributionParamsii
        .type           _Z20computeCDFForAllDataPfS_P18DistributionParamsii,@function
        .size           _Z20computeCDFForAllDataPfS_P18DistributionParamsii,(.L_x_200 - _Z20computeCDFForAllDataPfS_P18DistributionParamsii)
        .other          _Z20computeCDFForAllDataPfS_P18DistributionParamsii,@"STO_CUDA_ENTRY STV_DEFAULT"
_Z20computeCDFForAllDataPfS_P18DistributionParamsii:
.text._Z20computeCDFForAllDataPfS_P18DistributionParamsii:
[----:B------:R-:W-:Y:S01]  /*0000*/  LDC R1, c[0x0][0x37c] ;  /* 0x0000df00ff017b82 */ /* 0x000fe20000000800 */
[----:B------:R-:W0:Y:S07]  /*0010*/  S2R R3, SR_TID.X ;  /* 0x0000000000037919 */ /* 0x000e2e0000002100 */
[----:B------:R-:W0:Y:S01]  /*0020*/  S2UR UR4, SR_CTAID.X ;  /* 0x00000000000479c3 */ /* 0x000e220000002500 */
[----:B------:R-:W1:Y:S01]  /*0030*/  LDCU.64 UR6, c[0x0][0x398] ;  /* 0x00007300ff0677ac */ /* 0x000e620008000a00 */
[----:B------:R-:W1:Y:S06]  /*0040*/  S2R R5, SR_CTAID.Y ;  /* 0x0000000000057919 */ /* 0x000e6c0000002600 */
[----:B------:R-:W0:Y:S02]  /*0050*/  LDC R4, c[0x0][0x360] ;  /* 0x0000d800ff047b82 */ /* 0x000e240000000800 */
[----:B0-----:R-:W-:Y:S01]  /*0060*/  IMAD R4, R4, UR4, R3 ;  /* 0x0000000404047c24 */ /* 0x001fe2000f8e0203 */
[----:B-1----:R-:W-:-:S04]  /*0070*/  ISETP.GE.AND P0, PT, R5, UR7, PT ;  /* 0x0000000705007c0c */ /* 0x002fc8000bf06270 */
[----:B------:R-:W-:-:S13]  /*0080*/  ISETP.GE.OR P0, PT, R4, UR6, P0 ;  /* 0x0000000604007c0c */ /* 0x000fda0008706670 */
[----:B------:R-:W-:Y:S05]  /*0090*/  @P0 EXIT ;  /* 0x000000000000094d */ /* 0x000fea0003800000 */
[----:B------:R-:W0:Y:S01]  /*00a0*/  LDC.64 R8, c[0x0][0x390] ;  /* 0x0000e400ff087b82 */ /* 0x000e220000000a00 */
[----:B------:R-:W1:Y:S07]  /*00b0*/  LDCU.64 UR4, c[0x0][0x358] ;  /* 0x00006b00ff0477ac */ /* 0x000e6e0008000a00 */
[----:B------:R-:W2:Y:S01]  /*00c0*/  LDC.64 R6, c[0x0][0x380] ;  /* 0x0000e000ff067b82 */ /* 0x000ea20000000a00 */
[----:B------:R-:W-:Y:S02]  /*00d0*/  IMAD R4, R4, UR7, R5 ;  /* 0x0000000704047c24 */ /* 0x000fe4000f8e0205 */
[----:B0-----:R-:W-:-:S05]  /*00e0*/  IMAD.WIDE.U32 R8, R5, 0x14, R8 ;  /* 0x0000001405087825 */ /* 0x001fca00078e0008 */
[----:B-1----:R-:W3:Y:S01]  /*00f0*/  LDG.E R0, desc[UR4][R8.64] ;  /* 0x0000000408007981 */ /* 0x002ee2000c1e1900 */
[----:B--2---:R-:W-:-:S03]  /*0100*/  IMAD.WIDE R6, R4, 0x4, R6 ;  /* 0x0000000404067825 */ /* 0x004fc600078e0206 */
[----:B------:R0:W5:Y:S04]  /*0110*/  LDG.E R5, desc[UR4][R8.64+0x4] ;  /* 0x0000040408057981 */ /* 0x000168000c1e1900 */
[----:B------:R0:W5:Y:S04]  /*0120*/  LDG.E R2, desc[UR4][R6.64] ;  /* 0x0000000406027981 */ /* 0x000168000c1e1900 */
[----:B------:R0:W5:Y:S01]  /*0130*/  LDG.E R3, desc[UR4][R8.64+0x8] ;  /* 0x0000080408037981 */ /* 0x000162000c1e1900 */
[----:B------:R-:W-:Y:S01]  /*0140*/  HFMA2 R11, -RZ, RZ, 1.75, 0 ;  /* 0x3f000000ff0b7431 */ /* 0x000fe200000001ff */
[----:B---3--:R-:W-:-:S13]  /*0150*/  ISETP.GT.AND P0, PT, R0, 0x1, PT ;  /* 0x000000010000780c */ /* 0x008fda0003f04270 */
[----:B0-----:R-:W-:Y:S05]  /*0160*/  @P0 BRA `(.L_x_0) ;  /* 0x0000001000480947 */ /* 0x001fea0003800000 */
[----:B------:R-:W-:-:S04]  /*0170*/  VIMNMX.U32 R0, PT, PT, R0, 0x2, PT ;  /* 0x0000000200007848 */ /* 0x000fc80003fe0000 */
[----:B------:R-:W-:-:S04]  /*0180*/  SHF.L.U32 R0, R0, 0x2, RZ ;  /* 0x0000000200007819 */ /* 0x000fc800000006ff */
[----:B------:R-:W0:Y:S02]  /*0190*/  LDC R6, c[0x2][R0] ;  /* 0x0080000000067b82 */ /* 0x000e240000000800 */
[----:B0-----:R-:W-:-:S04]  /*01a0*/  SHF.R.S32.HI R7, RZ, 0x1f, R6 ;  /* 0x0000001fff077819 */ /* 0x001fc80000011406 */
.L_x_178:
[----:B------:R-:W-:Y:S05]  /*01b0*/  BRX R6 -0x1c0                                                            (*"BRANCH_TARGETS .L_x_179,.L_x_180,.L_x_12"*) ;  /* 0xfffffffc06907949 */ /* 0x000fea000383ffff */
.L_x_180:
[----:B------:R0:W5:Y:S02]  /*01c0*/  LDG.E R0, desc[UR4][R8.64+0xc] ;  /* 0x00000c0408007981 */ /* 0x000164000c1e1900 */
[----:B-----5:R-:W1:Y:S01]  /*01d0*/  MUFU.RCP R6, R3 ;  /* 0x0000000300067308 */ /* 0x020e620000001000 */
[----:B------:R-:W-:Y:S01]  /*01e0*/  FADD R2, R2, -R5 ;  /* 0x8000000502027221 */ /* 0x000fe20000000000 */
[----:B------:R-:W-:Y:S06]  /*01f0*/  BSSY.RECONVERGENT B0, `(.L_x_1) ;  /* 0x000000b000007945 */ /* 0x000fec0003800200 */
[----:B------:R-:W2:Y:S01]  /*0200*/  FCHK P0, R2, R3 ;  /* 0x0000000302007302 */ /* 0x000ea20000000000 */
[----:B-1----:R-:W-:-:S04]  /*0210*/  FFMA R7, -R3, R6, 1 ;  /* 0x3f80000003077423 */ /* 0x002fc80000000106 */
[----:B------:R-:W-:-:S04]  /*0220*/  FFMA R7, R6, R7, R6 ;  /* 0x0000000706077223 */ /* 0x000fc80000000006 */
[----:B------:R-:W-:-:S04]  /*0230*/  FFMA R6, R2, R7, RZ ;  /* 0x0000000702067223 */ /* 0x000fc800000000ff */
[----:B------:R-:W-:-:S04]  /*0240*/  FFMA R5, -R3, R6, R2 ;  /* 0x0000000603057223 */ /* 0x000fc80000000102 */
[----:B------:R-:W-:Y:S01]  /*0250*/  FFMA R5, R7, R5, R6 ;  /* 0x0000000507057223 */ /* 0x000fe20000000006 */
[----:B0-2---:R-:W-:Y:S06]  /*0260*/  @!P0 BRA `(.L_x_2) ;  /* 0x00000000000c8947 */ /* 0x005fec0003800000 */
[----:B------:R-:W-:-:S07]  /*0270*/  MOV R6, 0x290 ;  /* 0x0000029000067802 */ /* 0x000fce0000000f00 */
[----:B------:R-:W-:Y:S05]  /*0280*/  CALL.REL.NOINC `($__internal_0_$__cuda_sm3x_div_rn_noftz_f32_slowpath) ;  /* 0x0000001400cc7944 */ /* 0x000fea0003c00000 */
[----:B------:R-:W-:-:S07]  /*0290*/  MOV R5, R2 ;  /* 0x0000000200057202 */ /* 0x000fce0000000f00 */
.L_x_2:
[----:B------:R-:W-:Y:S05]  /*02a0*/  BSYNC.RECONVERGENT B0 ;  /* 0x0000000000007941 */ /* 0x000fea0003800200 */
.L_x_1:
[----:B------:R-:W-:Y:S01]  /*02b0*/  FFMA R7, R5, R5, R0 ;  /* 0x0000000505077223 */ /* 0x000fe20000000000 */
[----:B------:R-:W-:Y:S03]  /*02c0*/  BSSY.RECONVERGENT B0, `(.L_x_3) ;  /* 0x000000d000007945 */ /* 0x000fe60003800200 */
[----:B------:R-:W0:Y:S08]  /*02d0*/  MUFU.RCP R2, R7 ;  /* 0x0000000700027308 */ /* 0x000e300000001000 */
[----:B------:R-:W1:Y:S01]  /*02e0*/  FCHK P0, R0, R7 ;  /* 0x0000000700007302 */ /* 0x000e620000000000 */
[----:B0-----:R-:W-:-:S04]  /*02f0*/  FFMA R3, -R7, R2, 1 ;  /* 0x3f80000007037423 */ /* 0x001fc80000000102 */
[----:B------:R-:W-:-:S04]  /*0300*/  FFMA R3, R2, R3, R2 ;  /* 0x0000000302037223 */ /* 0x000fc80000000002 */
[----:B------:R-:W-:-:S04]  /*0310*/  FFMA R2, R0, R3, RZ ;  /* 0x0000000300027223 */ /* 0x000fc800000000ff */
[----:B------:R-:W-:-:S04]  /*0320*/  FFMA R6, -R7, R2, R0 ;  /* 0x0000000207067223 */ /* 0x000fc80000000100 */
[----:B------:R-:W-:Y:S01]  /*0330*/  FFMA R2, R3, R6, R2 ;  /* 0x0000000603027223 */ /* 0x000fe20000000002 */
[----:B-1----:R-:W-:Y:S06]  /*0340*/  @!P0 BRA `(.L_x_4) ;  /* 0x0000000000108947 */ /* 0x002fec0003800000 */
[----:B------:R-:W-:Y:S02]  /*0350*/  MOV R3, R7 ;  /* 0x0000000700037202 */ /* 0x000fe40000000f00 */
[----:B------:R-:W-:Y:S02]  /*0360*/  MOV R2, R0 ;  /* 0x0000000000027202 */ /* 0x000fe40000000f00 */
[----:B------:R-:W-:-:S07]  /*0370*/  MOV R6, 0x390 ;  /* 0x0000039000067802 */ /* 0x000fce0000000f00 */
[----:B------:R-:W-:Y:S05]  /*0380*/  CALL.REL.NOINC `($__internal_0_$__cuda_sm3x_div_rn_noftz_f32_slowpath) ;  /* 0x00000014008c7944 */ /* 0x000fea0003c00000 */
.L_x_4:
[----:B------:R-:W-:Y:S05]  /*0390*/  BSYNC.RECONVERGENT B0 ;  /* 0x0000000000007941 */ /* 0x000fea0003800200 */
.L_x_3:
[----:B------:R-:W-:Y:S01]  /*03a0*/  FSETP.GE.AND P0, PT, R5, RZ, PT ;  /* 0x000000ff0500720b */ /* 0x000fe20003f06000 */
[----:B------:R-:W-:Y:S01]  /*03b0*/  BSSY.RECONVERGENT B0, `(.L_x_5) ;  /* 0x00000be000007945 */ /* 0x000fe20003800200 */
[----:B------:R-:W-:-:S11]  /*03c0*/  HFMA2 R3, -RZ, RZ, 1.875, 0 ;  /* 0x3f800000ff037431 */ /* 0x000fd600000001ff */
[----:B------:R-:W-:Y:S05]  /*03d0*/  @!P0 BRA `(.L_x_6) ;  /* 0x00000004007c8947 */ /* 0x000fea0003800000 */
[C---:B------:R-:W-:Y:S01]  /*03e0*/  FMUL R3, |R2|.reuse, 16777216 ;  /* 0x4b80000002037820 */ /* 0x040fe20000400200 */
[----:B------:R-:W-:Y:S01]  /*03f0*/  FSETP.GEU.AND P0, PT, |R2|, 1.175494350822287508e-38, PT ;  /* 0x008000000200780b */ /* 0x000fe20003f0e200 */
[----:B------:R-:W-:Y:S01]  /*0400*/  BSSY.RECONVERGENT B1, `(.L_x_7) ;  /* 0x0000059000017945 */ /* 0x000fe20003800200 */
[----:B------:R-:W-:Y:S02]  /*0410*/  MOV R11, 0x3a2c32e4 ;  /* 0x3a2c32e4000b7802 */ /* 0x000fe40000000f00 */
[----:B------:R-:W-:-:S04]  /*0420*/  FSEL R3, R3, |R2|, !P0 ;  /* 0x4000000203037208 */ /* 0x000fc80004000000 */
[----:B------:R-:W-:-:S04]  /*0430*/  IADD3 R5, PT, PT, R3, -0x3f3504f3, RZ ;  /* 0xc0cafb0d03057810 */ /* 0x000fc80007ffe0ff */
[----:B------:R-:W-:-:S04]  /*0440*/  LOP3.LUT R6, R5, 0xff800000, RZ, 0xc0, !PT ;  /* 0xff80000005067812 */ /* 0x000fc800078ec0ff */
[-C--:B------:R-:W-:Y:S02]  /*0450*/  IADD3 R3, PT, PT, R3, -R6.reuse, RZ ;  /* 0x8000000603037210 */ /* 0x080fe40007ffe0ff */
[----:B------:R-:W-:-:S03]  /*0460*/  I2FP.F32.S32 R6, R6 ;  /* 0x0000000600067245 */ /* 0x000fc60000201400 */
[C---:B------:R-:W-:Y:S01]  /*0470*/  FADD R7, R3.reuse, 1 ;  /* 0x3f80000003077421 */ /* 0x040fe20000000000 */
[----:B------:R-:W-:Y:S01]  /*0480*/  FADD R5, R3, -1 ;  /* 0xbf80000003057421 */ /* 0x000fe20000000000 */
[----:B------:R-:W-:-:S03]  /*0490*/  FSEL R3, RZ, -24, P0 ;  /* 0xc1c00000ff037808 */ /* 0x000fc60000000000 */
[----:B------:R-:W-:Y:S01]  /*04a0*/  FADD R8, R5, R5 ;  /* 0x0000000505087221 */ /* 0x000fe20000000000 */
[----:B------:R-:W0:Y:S01]  /*04b0*/  MUFU.RCP R7, R7 ;  /* 0x0000000700077308 */ /* 0x000e220000001000 */
[----:B------:R-:W-:Y:S02]  /*04c0*/  FFMA R3, R6, 1.1920928955078125e-07, R3 ;  /* 0x3400000006037823 */ /* 0x000fe40000000003 */
[----:B0-----:R-:W-:-:S04]  /*04d0*/  FMUL R8, R7, R8 ;  /* 0x0000000807087220 */ /* 0x001fc80000400000 */
[----:B------:R-:W-:Y:S01]  /*04e0*/  FADD R9, R5, -R8 ;  /* 0x8000000805097221 */ /* 0x000fe20000000000 */
[CC--:B------:R-:W-:Y:S01]  /*04f0*/  FMUL R6, R8.reuse, R8.reuse ;  /* 0x0000000808067220 */ /* 0x0c0fe20000400000 */
[----:B------:R-:W-:Y:S02]  /*0500*/  FFMA R12, R8, 1.4426950216293334961, R3 ;  /* 0x3fb8aa3b080c7823 */ /* 0x000fe40000000003 */
[----:B------:R-:W-:Y:S01]  /*0510*/  FADD R10, R9, R9 ;  /* 0x00000009090a7221 */ /* 0x000fe20000000000 */
[C---:B------:R-:W-:Y:S01]  /*0520*/  FFMA R9, R6.reuse, R11, 0.0032181653659790754318 ;  /* 0x3b52e7db06097423 */ /* 0x040fe2000000000b */
[----:B------:R-:W-:Y:S01]  /*0530*/  FADD R3, R3, -R12 ;  /* 0x8000000c03037221 */ /* 0x000fe20000000000 */
[----:B------:R-:W-:Y:S01]  /*0540*/  MOV R11, 0x3f800000 ;  /* 0x3f800000000b7802 */ /* 0x000fe20000000f00 */
[----:B------:R-:W-:Y:S01]  /*0550*/  FFMA R10, R5, -R8, R10 ;  /* 0x80000008050a7223 */ /* 0x000fe2000000000a */
[----:B------:R-:W-:Y:S01]  /*0560*/  FFMA R9, R6, R9, 0.018033718690276145935 ;  /* 0x3c93bb7306097423 */ /* 0x000fe20000000009 */
[----:B------:R-:W-:-:S02]  /*0570*/  FFMA R3, R8, 1.4426950216293334961, R3 ;  /* 0x3fb8aa3b08037823 */ /* 0x000fc40000000003 */
[----:B------:R-:W-:Y:S01]  /*0580*/  FMUL R10, R7, R10 ;  /* 0x0000000a070a7220 */ /* 0x000fe20000400000 */
[----:B------:R-:W-:-:S03]  /*0590*/  FFMA R9, R6, R9, 0.12022458761930465698 ;  /* 0x3df6384f06097423 */ /* 0x000fc60000000009 */
[----:B------:R-:W-:Y:S01]  /*05a0*/  FFMA R3, R10, 1.4426950216293334961, R3 ;  /* 0x3fb8aa3b0a037823 */ /* 0x000fe20000000003 */
[----:B------:R-:W-:-:S03]  /*05b0*/  FMUL R9, R6, R9 ;  /* 0x0000000906097220 */ /* 0x000fc60000400000 */
[----:B------:R-:W-:Y:S01]  /*05c0*/  FFMA R3, R8, 1.9251366722983220825e-08, R3 ;  /* 0x32a55e3408037823 */ /* 0x000fe20000000003 */
[----:B------:R-:W-:-:S04]  /*05d0*/  FMUL R5, R9, 3 ;  /* 0x4040000009057820 */ /* 0x000fc80000400000 */
[----:B------:R-:W-:Y:S01]  /*05e0*/  FFMA R10, R10, R5, R3 ;  /* 0x000000050a0a7223 */ /* 0x000fe20000000003 */
[----:B------:R-:W-:-:S03]  /*05f0*/  FMUL R3, R0, 0.5 ;  /* 0x3f00000000037820 */ /* 0x000fc60000400000 */
[----:B------:R-:W-:-:S04]  /*0600*/  FFMA R9, R8, R9, R10 ;  /* 0x0000000908097223 */ /* 0x000fc8000000000a */
[----:B------:R-:W-:-:S04]  /*0610*/  FADD R0, R12, R9 ;  /* 0x000000090c007221 */ /* 0x000fc80000000000 */
[----:B------:R-:W-:Y:S01]  /*0620*/  FMUL R6, R3, R0 ;  /* 0x0000000003067220 */ /* 0x000fe20000400000 */
[----:B------:R-:W-:-:S03]  /*0630*/  FADD R12, -R12, R0 ;  /* 0x000000000c0c7221 */ /* 0x000fc60000000100 */
[----:B------:R-:W0:Y:S01]  /*0640*/  FRND R7, R6 ;  /* 0x0000000600077307 */ /* 0x000e220000201000 */
[----:B------:R-:W-:Y:S01]  /*0650*/  FADD R12, R9, -R12 ;  /* 0x8000000c090c7221 */ /* 0x000fe20000000000 */
[C---:B------:R-:W-:Y:S01]  /*0660*/  FFMA R5, R3.reuse, R0, -R6 ;  /* 0x0000000003057223 */ /* 0x040fe20000000806 */
[----:B------:R-:W-:Y:S02]  /*0670*/  MOV R9, 0x391fcb8e ;  /* 0x391fcb8e00097802 */ /* 0x000fe40000000f00 */
[C---:B------:R-:W-:Y:S01]  /*0680*/  FSETP.GT.AND P1, PT, |R6|.reuse, 152, PT ;  /* 0x431800000600780b */ /* 0x040fe20003f24200 */
[----:B------:R-:W-:Y:S01]  /*0690*/  FFMA R5, R3, R12, R5 ;  /* 0x0000000c03057223 */ /* 0x000fe20000000005 */
[C---:B------:R-:W-:Y:S01]  /*06a0*/  FSETP.GEU.AND P2, PT, R6.reuse, RZ, PT ;  /* 0x000000ff0600720b */ /* 0x040fe20003f4e000 */
[----:B------:R-:W1:Y:S01]  /*06b0*/  F2I.NTZ R8, R6 ;  /* 0x0000000600087305 */ /* 0x000e620000203100 */
[----:B0-----:R-:W-:Y:S01]  /*06c0*/  FADD R0, R6, -R7 ;  /* 0x8000000706007221 */ /* 0x001fe20000000000 */
[----:B------:R-:W-:-:S03]  /*06d0*/  FSETP.GT.AND P0, PT, R7, RZ, PT ;  /* 0x000000ff0700720b */ /* 0x000fc60003f04000 */
[----:B------:R-:W-:Y:S01]  /*06e0*/  FADD R0, R5, R0 ;  /* 0x0000000005007221 */ /* 0x000fe20000000000 */
[----:B------:R-:W-:Y:S02]  /*06f0*/  SEL R7, RZ, 0x83000000, P0 ;  /* 0x83000000ff077807 */ /* 0x000fe40000000000 */
[----:B------:R-:W-:Y:S01]  /*0700*/  FSETP.NEU.AND P0, PT, R2, 1, PT ;  /* 0x3f8000000200780b */ /* 0x000fe20003f0d000 */
[C---:B------:R-:W-:Y:S01]  /*0710*/  FFMA R5, R0.reuse, R9, 0.0013391353422775864601 ;  /* 0x3aaf85ed00057423 */ /* 0x040fe20000000009 */
[----:B------:R-:W-:Y:S02]  /*0720*/  IADD3 R10, PT, PT, R7, 0x7f000000, RZ ;  /* 0x7f000000070a7810 */ /* 0x000fe40007ffe0ff */
[----:B------:R-:W-:Y:S01]  /*0730*/  FSETP.EQ.OR P0, PT, R3, RZ, !P0 ;  /* 0x000000ff0300720b */ /* 0x000fe20004702400 */
[----:B------:R-:W-:Y:S01]  /*0740*/  FFMA R5, R0, R5, 0.0096188392490148544312 ;  /* 0x3c1d985600057423 */ /* 0x000fe20000000005 */
[----:B-1----:R-:W-:-:S03]  /*0750*/  LEA R8, R8, -R7, 0x17 ;  /* 0x8000000708087211 */ /* 0x002fc600078eb8ff */
[----:B------:R-:W-:-:S04]  /*0760*/  FFMA R5, R0, R5, 0.055503588169813156128 ;  /* 0x3d6357bb00057423 */ /* 0x000fc80000000005 */
[----:B------:R-:W-:-:S04]  /*0770*/  FFMA R5, R0, R5, 0.24022644758224487305 ;  /* 0x3e75fdec00057423 */ /* 0x000fc80000000005 */
[----:B------:R-:W-:-:S04]  /*0780*/  FFMA R5, R0, R5, 0.69314718246459960938 ;  /* 0x3f31721800057423 */ /* 0x000fc80000000005 */
[----:B------:R-:W-:-:S04]  /*0790*/  FFMA R5, R0, R5, 1 ;  /* 0x3f80000000057423 */ /* 0x000fc80000000005 */
[----:B------:R-:W-:-:S04]  /*07a0*/  FMUL R5, R5, R10 ;  /* 0x0000000a05057220 */ /* 0x000fc80000400000 */
[----:B------:R-:W-:Y:S01]  /*07b0*/  FMUL R8, R5, R8 ;  /* 0x0000000805087220 */ /* 0x000fe20000400000 */
[----:B------:R-:W-:Y:S01]  /*07c0*/  @P1 FSEL R8, RZ, +INF , !P2 ;  /* 0x7f800000ff081808 */ /* 0x000fe20005000000 */
[----:B------:R-:W-:Y:S06]  /*07d0*/  @P0 BRA `(.L_x_8) ;  /* 0x00000000006c0947 */ /* 0x000fec0003800000 */
[----:B------:R-:W-:-:S04]  /*07e0*/  FSETP.NAN.AND P0, PT, |R3|, |R3|, PT ;  /* 0x400000030300720b */ /* 0x000fc80003f08200 */
[----:B------:R-:W-:-:S13]  /*07f0*/  FSETP.NUM.AND P0, PT, |R2|, |R2|, !P0 ;  /* 0x400000020200720b */ /* 0x000fda0004707200 */
[----:B------:R-:W-:Y:S01]  /*0800*/  @!P0 FADD R11, R3, R2 ;  /* 0x00000002030b8221 */ /* 0x000fe20000000000 */
[----:B------:R-:W-:Y:S06]  /*0810*/  @!P0 BRA `(.L_x_8) ;  /* 0x00000000005c8947 */ /* 0x000fec0003800000 */
[----:B------:R-:W-:Y:S01]  /*0820*/  FMUL R5, R3, 0.5 ;  /* 0x3f00000003057820 */ /* 0x000fe20000400000 */
[----:B------:R-:W-:-:S04]  /*0830*/  FSETP.NEU.AND P0, PT, |R2|, +INF , PT ;  /* 0x7f8000000200780b */ /* 0x000fc80003f0d200 */
[----:B------:R-:W-:Y:S01]  /*0840*/  FSETP.NEU.AND P0, PT, R2, RZ, P0 ;  /* 0x000000ff0200720b */ /* 0x000fe2000070d000 */
[----:B------:R-:W0:Y:S03]  /*0850*/  FRND.TRUNC R5, R5 ;  /* 0x0000000500057307 */ /* 0x000e26000020d000 */
[----:B------:R-:W-:Y:S01]  /*0860*/  FSETP.GEU.OR P1, PT, R3, RZ, P0 ;  /* 0x000000ff0300720b */ /* 0x000fe2000072e400 */
[----:B0-----:R-:W-:-:S04]  /*0870*/  FADD R0, R5, R5 ;  /* 0x0000000505007221 */ /* 0x001fc80000000000 */
[----:B------:R-:W-:-:S04]  /*0880*/  FADD R6, R3, -R0 ;  /* 0x8000000003067221 */ /* 0x000fc80000000000 */
[----:B------:R-:W-:Y:S01]  /*0890*/  @!P0 FADD R0, R2, R2 ;  /* 0x0000000202008221 */ /* 0x000fe20000000000 */
[----:B------:R-:W-:-:S04]  /*08a0*/  FSETP.NEU.AND P2, PT, |R6|, 1, !P0 ;  /* 0x3f8000000600780b */ /* 0x000fc8000474d200 */
[----:B------:R-:W-:-:S09]  /*08b0*/  @!P1 LOP3.LUT R0, R0, 0x7f800000, RZ, 0x3c, !PT ;  /* 0x7f80000000009812 */ /* 0x000fd200078e3cff */
[----:B------:R-:W-:-:S04]  /*08c0*/  @P2 LOP3.LUT R0, R0, 0x7fffffff, RZ, 0xc0, !PT ;  /* 0x7fffffff00002812 */ /* 0x000fc800078ec0ff */
[----:B------:R-:W-:Y:S01]  /*08d0*/  @!P0 MOV R11, R0 ;  /* 0x00000000000b8202 */ /* 0x000fe20000000f00 */
[----:B------:R-:W-:Y:S06]  /*08e0*/  @!P0 BRA `(.L_x_8) ;  /* 0x0000000000288947 */ /* 0x000fec0003800000 */
[----:B------:R-:W-:Y:S02]  /*08f0*/  FSETP.NEU.AND P0, PT, |R3|, +INF , PT ;  /* 0x7f8000000300780b */ /* 0x000fe40003f0d200 */
[----:B------:R-:W-:-:S13]  /*0900*/  FSETP.EQ.AND P1, PT, R2, -1, PT ;  /* 0xbf8000000200780b */ /* 0x000fda0003f22000 */
[----:B------:R-:W-:Y:S05]  /*0910*/  @!P0 BRA P1, `(.L_x_8) ;  /* 0x00000000001c8947 */ /* 0x000fea0000800000 */
[----:B------:R-:W-:Y:S02]  /*0920*/  FSETP.GEU.AND P1, PT, R2, RZ, PT ;  /* 0x000000ff0200720b */ /* 0x000fe40003f2e000 */
[----:B------:R-:W-:-:S11]  /*0930*/  MOV R11, R8 ;  /* 0x00000008000b7202 */ /* 0x000fd60000000f00 */
[----:B------:R-:W0:Y:S01]  /*0940*/  @!P1 FRND.FLOOR R0, R3 ;  /* 0x0000000300009307 */ /* 0x000e220000205000 */
[----:B------:R-:W-:Y:S02]  /*0950*/  @!P1 FSETP.NEU.AND P2, PT, |R6|, 1, PT ;  /* 0x3f8000000600980b */ /* 0x000fe40003f4d200 */
[----:B0-----:R-:W-:Y:S02]  /*0960*/  @!P1 FSETP.NEU.AND P0, PT, R3, R0, PT ;  /* 0x000000000300920b */ /* 0x001fe40003f0d000 */
[----:B------:R-:W-:-:S04]  /*0970*/  @!P1 FSEL R0, R8, -R8, P2 ;  /* 0x8000000808009208 */ /* 0x000fc80001000000 */
[----:B------:R-:W-:-:S07]  /*0980*/  @!P1 FSEL R11, R0, +QNAN , !P0 ;  /* 0x7fffffff000b9808 */ /* 0x000fce0004000000 */
.L_x_8:
[----:B------:R-:W-:Y:S05]  /*0990*/  BSYNC.RECONVERGENT B1 ;  /* 0x0000000000017941 */ /* 0x000fea0003800200 */
.L_x_7:
[----:B------:R-:W-:-:S05]  /*09a0*/  HFMA2 R0, -RZ, RZ, 1.75, 0 ;  /* 0x3f000000ff007431 */ /* 0x000fca00000001ff */
[----:B------:R-:W-:Y:S01]  /*09b0*/  FFMA R11, R11, -R0, 1 ;  /* 0x3f8000000b0b7423 */ /* 0x000fe20000000800 */
[----:B------:R-:W-:Y:S06]  /*09c0*/  BRA `(.L_x_9) ;  /* 0x0000000400707947 */ /* 0x000fec0003800000 */
.L_x_6:
        /* <DEDUP_REMOVED lines=17> */
[C---:B------:R-:W-:Y:S01]  /*0ae0*/  FMUL R10, R9.reuse, R9 ;  /* 0x00000009090a7220 */ /* 0x040fe20000400000 */
[----:B------:R-:W-:Y:S02]  /*0af0*/  FFMA R5, R9, 1.4426950216293334961, R6 ;  /* 0x3fb8aa3b09057823 */ /* 0x000fe40000000006 */
[----:B------:R-:W-:Y:S01]  /*0b00*/  FADD R12, R11, R11 ;  /* 0x0000000b0b0c7221 */ /* 0x000fe20000000000 */
[----:B------:R-:W-:Y:S01]  /*0b10*/  FFMA R13, R10, R13, 0.0032181653659790754318 ;  /* 0x3b52e7db0a0d7423 */ /* 0x000fe2000000000d */
        /* <DEDUP_REMOVED lines=11> */
[----:B------:R-:W-:-:S04]  /*0bd0*/  FFMA R7, R7, R8, R6 ;  /* 0x0000000807077223 */ /* 0x000fc80000000006 */
[----:B------:R-:W-:Y:S01]  /*0be0*/  FFMA R10, R9, R10, R7 ;  /* 0x0000000a090a7223 */ /* 0x000fe20000000007 */
[----:B------:R-:W-:-:S03]  /*0bf0*/  FMUL R7, R0, 0.5 ;  /* 0x3f00000000077820 */ /* 0x000fc60000400000 */
[----:B------:R-:W-:-:S04]  /*0c00*/  FADD R0, R5, R10 ;  /* 0x0000000a05007221 */ /* 0x000fc80000000000 */
[----:B------:R-:W-:Y:S01]  /*0c10*/  FMUL R6, R7, R0 ;  /* 0x0000000007067220 */ /* 0x000fe20000400000 */
[----:B------:R-:W-:-:S03]  /*0c20*/  FADD R5, -R5, R0 ;  /* 0x0000000005057221 */ /* 0x000fc60000000100 */
[----:B------:R-:W0:Y:S01]  /*0c30*/  FRND R9, R6 ;  /* 0x0000000600097307 */ /* 0x000e220000201000 */
[----:B------:R-:W-:Y:S01]  /*0c40*/  FADD R10, R10, -R5 ;  /* 0x800000050a0a7221 */ /* 0x000fe20000000000 */
[C---:B------:R-:W-:Y:S01]  /*0c50*/  FFMA R5, R7.reuse, R0, -R6 ;  /* 0x0000000007057223 */ /* 0x040fe20000000806 */
[C---:B------:R-:W-:Y:S02]  /*0c60*/  FSETP.GT.AND P2, PT, |R6|.reuse, 152, PT ;  /* 0x431800000600780b */ /* 0x040fe40003f44200 */
[C---:B------:R-:W-:Y:S01]  /*0c70*/  FSETP.GEU.AND P1, PT, R6.reuse, RZ, PT ;  /* 0x000000ff0600720b */ /* 0x040fe20003f2e000 */
[----:B------:R-:W-:Y:S01]  /*0c80*/  FFMA R5, R7, R10, R5 ;  /* 0x0000000a07057223 */ /* 0x000fe20000000005 */
[----:B0-----:R-:W-:Y:S01]  /*0c90*/  FADD R0, R6, -R9 ;  /* 0x8000000906007221 */ /* 0x001fe20000000000 */
[----:B------:R-:W-:-:S03]  /*0ca0*/  FSETP.GT.AND P0, PT, R9, RZ, PT ;  /* 0x000000ff0900720b */ /* 0x000fc60003f04000 */
[----:B------:R-:W-:Y:S01]  /*0cb0*/  FADD R0, R5, R0 ;  /* 0x0000000005007221 */ /* 0x000fe20000000000 */
[----:B------:R-:W-:Y:S01]  /*0cc0*/  SEL R8, RZ, 0x83000000, P0 ;  /* 0x83000000ff087807 */ /* 0x000fe20000000000 */
[----:B------:R-:W0:Y:S01]  /*0cd0*/  F2I.NTZ R5, R6 ;  /* 0x0000000600057305 */ /* 0x000e220000203100 */
[----:B------:R-:W-:Y:S01]  /*0ce0*/  FSETP.NEU.AND P0, PT, R2, 1, PT ;  /* 0x3f8000000200780b */ /* 0x000fe20003f0d000 */
[----:B------:R-:W-:Y:S01]  /*0cf0*/  FFMA R11, R0, R11, 0.0013391353422775864601 ;  /* 0x3aaf85ed000b7423 */ /* 0x000fe2000000000b */
[----:B------:R-:W-:Y:S02]  /*0d00*/  IADD3 R10, PT, PT, R8, 0x7f000000, RZ ;  /* 0x7f000000080a7810 */ /* 0x000fe40007ffe0ff */
[----:B------:R-:W-:Y:S01]  /*0d10*/  FSETP.EQ.OR P0, PT, R7, RZ, !P0 ;  /* 0x000000ff0700720b */ /* 0x000fe20004702400 */
[----:B------:R-:W-:-:S04]  /*0d20*/  FFMA R11, R0, R11, 0.0096188392490148544312 ;  /* 0x3c1d9856000b7423 */ /* 0x000fc8000000000b */
[----:B------:R-:W-:-:S04]  /*0d30*/  FFMA R11, R0, R11, 0.055503588169813156128 ;  /* 0x3d6357bb000b7423 */ /* 0x000fc8000000000b */
[----:B------:R-:W-:Y:S01]  /*0d40*/  FFMA R11, R0, R11, 0.24022644758224487305 ;  /* 0x3e75fdec000b7423 */ /* 0x000fe2000000000b */
[----:B0-----:R-:W-:-:S03]  /*0d50*/  LEA R5, R5, -R8, 0x17 ;  /* 0x8000000805057211 */ /* 0x001fc600078eb8ff */
        /* <DEDUP_REMOVED lines=14> */
[----:B------:R-:W-:-:S09]  /*0e40*/  FSETP.GEU.OR P1, PT, R7, RZ, P0 ;  /* 0x000000ff0700720b */ /* 0x000fd2000072e400 */
[----:B------:R-:W-:Y:S01]  /*0e50*/  @!P0 FADD R8, R2, R2 ;  /* 0x0000000202088221 */ /* 0x000fe20000000000 */
[----:B0-----:R-:W-:-:S04]  /*0e60*/  FADD R6, R0, R0 ;  /* 0x0000000000067221 */ /* 0x001fc80000000000 */
[----:B------:R-:W-:Y:S01]  /*0e70*/  @!P1 LOP3.LUT R8, R8, 0x7f800000, RZ, 0x3c, !PT ;  /* 0x7f80000008089812 */ /* 0x000fe200078e3cff */
[----:B------:R-:W-:-:S05]  /*0e80*/  FADD R6, R7, -R6 ;  /* 0x8000000607067221 */ /* 0x000fca0000000000 */
[----:B------:R-:W-:-:S13]  /*0e90*/  FSETP.NEU.AND P2, PT, |R6|, 1, !P0 ;  /* 0x3f8000000600780b */ /* 0x000fda000474d200 */
        /* <DEDUP_REMOVED lines=13> */
.L_x_11:
[----:B------:R-:W-:Y:S05]  /*0f70*/  BSYNC.RECONVERGENT B1 ;  /* 0x0000000000017941 */ /* 0x000fea0003800200 */
.L_x_10:
[----:B------:R-:W-:-:S07]  /*0f80*/  FMUL R11, R3, 0.5 ;  /* 0x3f000000030b7820 */ /* 0x000fce0000400000 */
.L_x_9:
[----:B------:R-:W-:Y:S05]  /*0f90*/  BSYNC.RECONVERGENT B0 ;  /* 0x0000000000007941 */ /* 0x000fea0003800200 */
.L_x_5:
[----:B------:R-:W-:Y:S05]  /*0fa0*/  BRA `(.L_x_12) ;  /* 0x0000000800747947 */ /* 0x000fea0003800000 */
.L_x_179:
[----:B-----5:R-:W-:Y:S01]  /*0fb0*/  FMUL R3, R3, 1.4142135381698608398 ;  /* 0x3fb504f303037820 */ /* 0x020fe20000400000 */
[----:B------:R-:W-:Y:S01]  /*0fc0*/  FADD R2, R2, -R5 ;  /* 0x8000000502027221 */ /* 0x000fe20000000000 */
[----:B------:R-:W-:Y:S02]  /*0fd0*/  BSSY.RECONVERGENT B0, `(.L_x_13) ;  /* 0x000000c000007945 */ /* 0x000fe40003800200 */
        /* <DEDUP_REMOVED lines=8> */
[----:B------:R-:W-:-:S07]  /*1060*/  MOV R6, 0x1080 ;  /* 0x0000108000067802 */ /* 0x000fce0000000f00 */
[----:B------:R-:W-:Y:S05]  /*1070*/  CALL.REL.NOINC `($__internal_0_$__cuda_sm3x_div_rn_noftz_f32_slowpath) ;  /* 0x0000000800507944 */ /* 0x000fea0003c00000 */
[----:B------:R-:W-:-:S07]  /*1080*/  MOV R0, R2 ;  /* 0x0000000200007202 */ /* 0x000fce0000000f00 */
.L_x_14:
[----:B------:R-:W-:Y:S05]  /*1090*/  BSYNC.RECONVERGENT B0 ;  /* 0x0000000000007941 */ /* 0x000fea0003800200 */
.L_x_13:
[----:B------:R-:W-:Y:S02]  /*10a0*/  HFMA2 R2, -RZ, RZ, 0.61474609375, 16.90625 ;  /* 0x38eb4c3aff027431 */ /* 0x000fe400000001ff */
[C---:B------:R-:W-:Y:S01]  /*10b0*/  FMUL R3, R0.reuse, R0 ;  /* 0x0000000000037220 */ /* 0x040fe20000400000 */
[C---:B------:R-:W-:Y:S01]  /*10c0*/  FSETP.GE.AND P0, PT, |R0|.reuse, 1.0029599666595458984, PT ;  /* 0x3f8060fe0000780b */ /* 0x040fe20003f06200 */
[----:B------:R-:W-:Y:S01]  /*10d0*/  HFMA2 R5, -RZ, RZ, 1.0087890625, -0.000686168670654296875 ;  /* 0x3c09919fff057431 */ /* 0x000fe200000001ff */
[----:B------:R-:W-:Y:S02]  /*10e0*/  MOV R6, 0x3aae005b ;  /* 0x3aae005b00067802 */ /* 0x000fe40000000f00 */
[----:B------:R-:W-:Y:S02]  /*10f0*/  FSEL R3, |R0|, R3, P0 ;  /* 0x0000000300037208 */ /* 0x000fe40000000200 */
[----:B------:R-:W-:Y:S02]  /*1100*/  FSEL R6, -R6, -0.00082130916416645050049, P0 ;  /* 0xba574d2006067808 */ /* 0x000fe40000000100 */
[----:B------:R-:W-:-:S02]  /*1110*/  FSEL R2, R2, 8.4834944573231041431e-05, P0 ;  /* 0x38b1e96a02027808 */ /* 0x000fc40000000000 */
[----:B------:R-:W-:Y:S02]  /*1120*/  MOV R7, 0x3d24d99a ;  /* 0x3d24d99a00077802 */ /* 0x000fe40000000f00 */
[----:B------:R-:W-:Y:S01]  /*1130*/  FSEL R5, R5, 0.0052134888246655464172, P0 ;  /* 0x3baad5ea05057808 */ /* 0x000fe20000000000 */
[----:B------:R-:W-:Y:S01]  /*1140*/  FFMA R2, R3, R2, R6 ;  /* 0x0000000203027223 */ /* 0x000fe20000000006 */
[----:B------:R-:W-:Y:S01]  /*1150*/  HFMA2 R6, -RZ, RZ, 1.5341796875, 81.5625 ;  /* 0x3e235519ff067431 */ /* 0x000fe200000001ff */
[----:B------:R-:W-:Y:S02]  /*1160*/  FSEL R7, -R7, -0.026868773624300956726, P0 ;  /* 0xbcdc1be707077808 */ /* 0x000fe40000000100 */
[----:B------:R-:W-:Y:S01]  /*1170*/  FFMA R2, R3, R2, R5 ;  /* 0x0000000203027223 */ /* 0x000fe20000000005 */
[----:B------:R-:W-:-:S03]  /*1180*/  MOV R8, 0x3f69b4f9 ;  /* 0x3f69b4f900087802 */ /* 0x000fc60000000f00 */
[----:B------:R-:W-:Y:S01]  /*1190*/  FFMA R2, R3, R2, R7 ;  /* 0x0000000203027223 */ /* 0x000fe20000000007 */
[----:B------:R-:W-:Y:S02]  /*11a0*/  FSEL R7, R8, -0.37612664699554443359, P0 ;  /* 0xbec093ac08077808 */ /* 0x000fe40000000000 */
[----:B------:R-:W-:Y:S01]  /*11b0*/  FSEL R5, R6, 0.11284004896879196167, P0 ;  /* 0x3de718af06057808 */ /* 0x000fe20000000000 */
[----:B------:R-:W-:-:S04]  /*11c0*/  HFMA2 R6, -RZ, RZ, 1.7822265625, 0.000185489654541015625 ;  /* 0x3f210a14ff067431 */ /* 0x000fc800000001ff */
[----:B------:R-:W-:-:S04]  /*11d0*/  FFMA R2, R3, R2, R5 ;  /* 0x0000000203027223 */ /* 0x000fc80000000005 */
[C---:B------:R-:W-:Y:S01]  /*11e0*/  FFMA R2, R3.reuse, R2, R7 ;  /* 0x0000000203027223 */ /* 0x040fe20000000007 */
[----:B------:R-:W-:Y:S02]  /*11f0*/  FSEL R7, -R3, R0, P0 ;  /* 0x0000000003077208 */ /* 0x000fe40000000100 */
[----:B------:R-:W-:-:S05]  /*1200*/  FSEL R5, R6, 0.12837915122509002686, P0 ;  /* 0x3e0375d306057808 */ /* 0x000fca0000000000 */
[----:B------:R-:W-:-:S04]  /*1210*/  FFMA R2, R3, R2, R5 ;  /* 0x0000000203027223 */ /* 0x000fc80000000005 */
[----:B------:R-:W-:-:S04]  /*1220*/  FFMA R2, R2, R7, R7 ;  /* 0x0000000702027223 */ /* 0x000fc80000000007 */
[----:B------:R-:W0:Y:S02]  /*1230*/  @P0 MUFU.EX2 R3, R2 ;  /* 0x0000000200030308 */ /* 0x000e240000000800 */
[----:B0-----:R-:W-:-:S05]  /*1240*/  @P0 FADD R3, -R3, 1 ;  /* 0x3f80000003030421 */ /* 0x001fca0000000100 */
[----:B------:R-:W-:-:S05]  /*1250*/  @P0 LOP3.LUT R2, R3, 0x80000000, R0, 0xb8, !PT ;  /* 0x8000000003020812 */ /* 0x000fca00078eb800 */
[----:B------:R-:W-:-:S04]  /*1260*/  FADD R11, R2, 1 ;  /* 0x3f800000020b7421 */ /* 0x000fc80000000000 */
[----:B------:R-:W-:Y:S01]  /*1270*/  FMUL R11, R11, 0.5 ;  /* 0x3f0000000b0b7820 */ /* 0x000fe20000400000 */
[----:B------:R-:W-:Y:S06]  /*1280*/  BRA `(.L_x_12) ;  /* 0x0000000400bc7947 */ /* 0x000fec0003800000 */
.L_x_0:
[----:B------:R-:W-:Y:S01]  /*1290*/  MOV R7, 0xfffffffe ;  /* 0xfffffffe00077802 */ /* 0x000fe20000000f00 */
[----:B------:R-:W-:Y:S03]  /*12a0*/  BSSY.RECONVERGENT B0, `(.L_x_12) ;  /* 0x000006d000007945 */ /* 0x000fe60003800200 */
[----:B------:R-:W-:-:S04]  /*12b0*/  VIADDMNMX.U32 R0, R0, R7, 0x3, PT ;  /* 0x0000000300007446 */ /* 0x000fc80003800007 */
[----:B------:R-:W-:-:S04]  /*12c0*/  SHF.L.U32 R0, R0, 0x2, RZ ;  /* 0x0000000200007819 */ /* 0x000fc800000006ff */
[----:B------:R-:W0:Y:S02]  /*12d0*/  LDC R6, c[0x2][R0+0xc] ;  /* 0x0080030000067b82 */ /* 0x000e240000000800 */
[----:B0-----:R-:W-:-:S04]  /*12e0*/  SHF.R.S32.HI R7, RZ, 0x1f, R6 ;  /* 0x0000001fff077819 */ /* 0x001fc80000011406 */
.L_x_182:
[----:B------:R-:W-:Y:S05]  /*12f0*/  BRX R6 -0x1300                                                           (*"BRANCH_TARGETS .L_x_183,.L_x_184,.L_x_185,.L_x_18"*) ;  /* 0xffffffec06407949 */ /* 0x000fea000383ffff */
.L_x_185:
[----:B-----5:R-:W-:-:S13]  /*1300*/  FSETP.GEU.AND P0, PT, R2, R5, PT ;  /* 0x000000050200720b */ /* 0x020fda0003f0e000 */
[----:B------:R-:W-:Y:S05]  /*1310*/  @P0 BRA `(.L_x_15) ;  /* 0x0000000000640947 */ /* 0x000fea0003800000 */
[----:B------:R-:W0:Y:S01]  /*1320*/  MUFU.RCP R0, R3 ;  /* 0x0000000300007308 */ /* 0x000e220000001000 */
[----:B------:R-:W-:Y:S01]  /*1330*/  FADD R2, R2, -R5 ;  /* 0x8000000502027221 */ /* 0x000fe20000000000 */
[----:B------:R-:W-:Y:S06]  /*1340*/  BSSY.RECONVERGENT B1, `(.L_x_16) ;  /* 0x000000b000017945 */ /* 0x000fec0003800200 */
        /* <DEDUP_REMOVED lines=10> */
.L_x_17:
[----:B------:R-:W-:Y:S05]  /*13f0*/  BSYNC.RECONVERGENT B1 ;  /* 0x0000000000017941 */ /* 0x000fea0003800200 */
.L_x_16:
[----:B------:R-:W-:Y:S01]  /*1400*/  HFMA2 R3, -RZ, RZ, 0.96630859375, -0.0022525787353515625 ;  /* 0x3bbb989dff037431 */ /* 0x000fe200000001ff */
[----:B------:R-:W-:-:S04]  /*1410*/  MOV R5, 0x437c0000 ;  /* 0x437c000000057802 */ /* 0x000fc80000000f00 */
[----:B------:R-:W-:-:S04]  /*1420*/  FFMA.SAT R2, R0, R3, 0.5 ;  /* 0x3f00000000027423 */ /* 0x000fc80000002003 */
[----:B------:R-:W-:-:S04]  /*1430*/  FFMA.RM R2, R2, R5, 12582913 ;  /* 0x4b40000102027423 */ /* 0x000fc80000004005 */
[C---:B------:R-:W-:Y:S01]  /*1440*/  FADD R3, R2.reuse, -12583039 ;  /* 0xcb40007f02037421 */ /* 0x040fe20000000000 */
[----:B------:R-:W-:-:S03]  /*1450*/  SHF.L.U32 R2, R2, 0x17, RZ ;  /* 0x0000001702027819 */ /* 0x000fc600000006ff */
[----:B------:R-:W-:-:S04]  /*1460*/  FFMA R3, R0, 1.4426950216293334961, -R3 ;  /* 0x3fb8aa3b00037823 */ /* 0x000fc80000000803 */
[----:B------:R-:W-:-:S06]  /*1470*/  FFMA R3, R0, 1.925963033500011079e-08, R3 ;  /* 0x32a5706000037823 */ /* 0x000fcc0000000003 */
[----:B------:R-:W0:Y:S02]  /*1480*/  MUFU.EX2 R3, R3 ;  /* 0x0000000300037308 */ /* 0x000e240000000800 */
[----:B0-----:R-:W-:Y:S01]  /*1490*/  FMUL.D2 R11, R2, R3 ;  /* 0x00000003020b7220 */ /* 0x001fe20000300000 */
[----:B------:R-:W-:Y:S06]  /*14a0*/  BRA `(.L_x_18) ;  /* 0x0000000400307947 */ /* 0x000fec0003800000 */
.L_x_15:
[----:B------:R-:W0:Y:S01]  /*14b0*/  MUFU.RCP R0, R3 ;  /* 0x0000000300007308 */ /* 0x000e220000001000 */
[----:B------:R-:W-:Y:S01]  /*14c0*/  FADD R2, R2, -R5 ;  /* 0x8000000502027221 */ /* 0x000fe20000000000 */
[----:B------:R-:W-:Y:S06]  /*14d0*/  BSSY.RECONVERGENT B1, `(.L_x_19) ;  /* 0x000000c000017945 */ /* 0x000fec0003800200 */
[----:B------:R-:W1:Y:S01]  /*14e0*/  FCHK P0, -R2, R3 ;  /* 0x0000000302007302 */ /* 0x000e620000000100 */
[----:B0-----:R-:W-:-:S04]  /*14f0*/  FFMA R7, -R3, R0, 1 ;  /* 0x3f80000003077423 */ /* 0x001fc80000000100 */
[----:B------:R-:W-:-:S04]  /*1500*/  FFMA R7, R0, R7, R0 ;  /* 0x0000000700077223 */ /* 0x000fc80000000000 */
[----:B------:R-:W-:-:S04]  /*1510*/  FFMA R0, -R2, R7, RZ ;  /* 0x0000000702007223 */ /* 0x000fc800000001ff */
[----:B------:R-:W-:-:S04]  /*1520*/  FFMA R5, -R3, R0, -R2 ;  /* 0x0000000003057223 */ /* 0x000fc80000000902 */
[----:B------:R-:W-:Y:S01]  /*1530*/  FFMA R0, R7, R5, R0 ;  /* 0x0000000507007223 */ /* 0x000fe20000000000 */
[----:B-1----:R-:W-:Y:S06]  /*1540*/  @!P0 BRA `(.L_x_20) ;  /* 0x0000000000108947 */ /* 0x002fec0003800000 */
[----:B------:R-:W-:Y:S01]  /*1550*/  FADD R2, -R2, -RZ ;  /* 0x800000ff02027221 */ /* 0x000fe20000000100 */
[----:B------:R-:W-:-:S07]  /*1560*/  MOV R6, 0x1580 ;  /* 0x0000158000067802 */ /* 0x000fce0000000f00 */
[----:B------:R-:W-:Y:S05]  /*1570*/  CALL.REL.NOINC `($__internal_0_$__cuda_sm3x_div_rn_noftz_f32_slowpath) ;  /* 0x0000000400107944 */ /* 0x000fea0003c00000 */
[----:B------:R-:W-:-:S07]  /*1580*/  MOV R0, R2 ;  /* 0x0000000200007202 */ /* 0x000fce0000000f00 */
.L_x_20:
[----:B------:R-:W-:Y:S05]  /*1590*/  BSYNC.RECONVERGENT B1 ;  /* 0x0000000000017941 */ /* 0x000fea0003800200 */
.L_x_19:
[----:B------:R-:W-:Y:S01]  /*15a0*/  HFMA2 R3, -RZ, RZ, 0.96630859375, -0.0022525787353515625 ;  /* 0x3bbb989dff037431 */ /* 0x000fe200000001ff */
[----:B------:R-:W-:Y:S01]  /*15b0*/  MOV R5, 0x437c0000 ;  /* 0x437c000000057802 */ /* 0x000fe20000000f00 */
[----:B------:R-:W-:-:S03]  /*15c0*/  HFMA2 R11, -RZ, RZ, 1.75, 0 ;  /* 0x3f000000ff0b7431 */ /* 0x000fc600000001ff */
[----:B------:R-:W-:-:S04]  /*15d0*/  FFMA.SAT R2, R0, R3, 0.5 ;  /* 0x3f00000000027423 */ /* 0x000fc80000002003 */
[----:B------:R-:W-:-:S04]  /*15e0*/  FFMA.RM R2, R2, R5, 12582913 ;  /* 0x4b40000102027423 */ /* 0x000fc80000004005 */
[C---:B------:R-:W-:Y:S01]  /*15f0*/  FADD R3, R2.reuse, -12583039 ;  /* 0xcb40007f02037421 */ /* 0x040fe20000000000 */
[----:B------:R-:W-:-:S03]  /*1600*/  SHF.L.U32 R2, R2, 0x17, RZ ;  /* 0x0000001702027819 */ /* 0x000fc600000006ff */
[----:B------:R-:W-:-:S04]  /*1610*/  FFMA R3, R0, 1.4426950216293334961, -R3 ;  /* 0x3fb8aa3b00037823 */ /* 0x000fc80000000803 */
[----:B------:R-:W-:-:S06]  /*1620*/  FFMA R3, R0, 1.925963033500011079e-08, R3 ;  /* 0x32a5706000037823 */ /* 0x000fcc0000000003 */
[----:B------:R-:W0:Y:S02]  /*1630*/  MUFU.EX2 R3, R3 ;  /* 0x0000000300037308 */ /* 0x000e240000000800 */
[----:B0-----:R-:W-:-:S04]  /*1640*/  FMUL R2, R2, R3 ;  /* 0x0000000302027220 */ /* 0x001fc80000400000 */
[----:B------:R-:W-:Y:S01]  /*1650*/  FFMA R11, R2, -R11, 1 ;  /* 0x3f800000020b7423 */ /* 0x000fe2000000080b */
[----:B------:R-:W-:Y:S06]  /*1660*/  BRA `(.L_x_18) ;  /* 0x0000000000c07947 */ /* 0x000fec0003800000 */
.L_x_183:
[----:B-----5:R-:W-:Y:S02]  /*1670*/  FSETP.GEU.AND P0, PT, R2, RZ, PT ;  /* 0x000000ff0200720b */ /* 0x020fe40003f0e000 */
[----:B------:R-:W-:-:S11]  /*1680*/  MOV R11, RZ ;  /* 0x000000ff000b7202 */ /* 0x000fd60000000f00 */
[----:B------:R-:W-:Y:S05]  /*1690*/  @!P0 BRA `(.L_x_18) ;  /* 0x0000000000b48947 */ /* 0x000fea0003800000 */
[----:B------:R-:W-:Y:S02]  /*16a0*/  HFMA2 R3, -RZ, RZ, 0.96630859375, -0.0022525787353515625 ;  /* 0x3bbb989dff037431 */ /* 0x000fe400000001ff */
[----:B------:R-:W-:Y:S01]  /*16b0*/  FMUL R2, R2, -R5 ;  /* 0x8000000502027220 */ /* 0x000fe20000400000 */
[----:B------:R-:W-:-:S03]  /*16c0*/  MOV R5, 0x437c0000 ;  /* 0x437c000000057802 */ /* 0x000fc60000000f00 */
[----:B------:R-:W-:-:S04]  /*16d0*/  FFMA.SAT R0, R2, R3, 0.5 ;  /* 0x3f00000002007423 */ /* 0x000fc80000002003 */
[----:B------:R-:W-:-:S04]  /*16e0*/  FFMA.RM R0, R0, R5, 12582913 ;  /* 0x4b40000100007423 */ /* 0x000fc80000004005 */
[C---:B------:R-:W-:Y:S01]  /*16f0*/  FADD R3, R0.reuse, -12583039 ;  /* 0xcb40007f00037421 */ /* 0x040fe20000000000 */
[----:B------:R-:W-:-:S03]  /*1700*/  SHF.L.U32 R0, R0, 0x17, RZ ;  /* 0x0000001700007819 */ /* 0x000fc600000006ff */
[----:B------:R-:W-:-:S04]  /*1710*/  FFMA R3, R2, 1.4426950216293334961, -R3 ;  /* 0x3fb8aa3b02037823 */ /* 0x000fc80000000803 */
[----:B------:R-:W-:-:S06]  /*1720*/  FFMA R3, R2, 1.925963033500011079e-08, R3 ;  /* 0x32a5706002037823 */ /* 0x000fcc0000000003 */
[----:B------:R-:W0:Y:S02]  /*1730*/  MUFU.EX2 R3, R3 ;  /* 0x0000000300037308 */ /* 0x000e240000000800 */
[----:B0-----:R-:W-:Y:S01]  /*1740*/  FFMA R11, R0, -R3, 1 ;  /* 0x3f800000000b7423 */ /* 0x001fe20000000803 */
[----:B------:R-:W-:Y:S06]  /*1750*/  BRA `(.L_x_18) ;  /* 0x0000000000847947 */ /* 0x000fec0003800000 */
.L_x_184:
[----:B-----5:R-:W0:Y:S01]  /*1760*/  MUFU.RCP R0, R3 ;  /* 0x0000000300007308 */ /* 0x020e220000001000 */
        /* <DEDUP_REMOVED lines=13> */
.L_x_22:
[----:B------:R-:W-:Y:S05]  /*1840*/  BSYNC.RECONVERGENT B1 ;  /* 0x0000000000017941 */ /* 0x000fea0003800200 */
.L_x_21:
        /* <DEDUP_REMOVED lines=9> */
[----:B0-----:R-:W-:-:S04]  /*18e0*/  FMUL R2, R2, -R3 ;  /* 0x8000000302027220 */ /* 0x001fc80000400000 */
[----:B------:R-:W-:-:S04]  /*18f0*/  FFMA.SAT R0, R2, R5, 0.5 ;  /* 0x3f00000002007423 */ /* 0x000fc80000002005 */
[----:B------:R-:W-:-:S04]  /*1900*/  FFMA.RM R0, R0, R7, 12582913 ;  /* 0x4b40000100007423 */ /* 0x000fc80000004007 */
[C---:B------:R-:W-:Y:S01]  /*1910*/  FADD R5, R0.reuse, -12583039 ;  /* 0xcb40007f00057421 */ /* 0x040fe20000000000 */
[----:B------:R-:W-:-:S03]  /*1920*/  SHF.L.U32 R0, R0, 0x17, RZ ;  /* 0x0000001700007819 */ /* 0x000fc600000006ff */
[----:B------:R-:W-:-:S04]  /*1930*/  FFMA R5, R2, 1.4426950216293334961, -R5 ;  /* 0x3fb8aa3b02057823 */ /* 0x000fc80000000805 */
[----:B------:R-:W-:-:S06]  /*1940*/  FFMA R5, R2, 1.925963033500011079e-08, R5 ;  /* 0x32a5706002057823 */ /* 0x000fcc0000000005 */
[----:B------:R-:W0:Y:S02]  /*1950*/  MUFU.EX2 R5, R5 ;  /* 0x0000000500057308 */ /* 0x000e240000000800 */
[----:B0-----:R-:W-:-:S07]  /*1960*/  FMUL R11, R0, R5 ;  /* 0x00000005000b7220 */ /* 0x001fce0000400000 */
.L_x_18:
[----:B------:R-:W-:Y:S05]  /*1970*/  BSYNC.RECONVERGENT B0 ;  /* 0x0000000000007941 */ /* 0x000fea0003800200 */
.L_x_12:
[----:B-----5:R-:W0:Y:S02]  /*1980*/  LDC.64 R2, c[0x0][0x388] ;  /* 0x0000e200ff027b82 */ /* 0x020e240000000a00 */
[----:B0-----:R-:W-:-:S05]  /*1990*/  IMAD.WIDE R4, R4, 0x4, R2 ;  /* 0x0000000404047825 */ /* 0x001fca00078e0202 */
[----:B------:R-:W-:Y:S01]  /*19a0*/  STG.E desc[UR4][R4.64], R11 ;  /* 0x0000000b04007986 */ /* 0x000fe2000c101904 */
[----:B------:R-:W-:Y:S05]  /*19b0*/  EXIT ;  /* 0x000000000000794d */ /* 0x000fea0003800000 */
        .weak           $__internal_0_$__cuda_sm3x_div_rn_noftz_f32_slowpath
        .type           $__internal_0_$__cuda_sm3x_div_rn_noftz_f32_slowpath,@function
        .size           $__internal_0_$__cuda_sm3x_div_rn_noftz_f32_slowpath,(.L_x_200 - $__internal_0_$__cuda_sm3x_div_rn_noftz_f32_slowpath)
$__internal_0_$__cuda_sm3x_div_rn_noftz_f32_slowpath:
[----:B------:R-:W-:Y:S01]  /*19c0*/  SHF.R.U32.HI R8, RZ, 0x17, R3 ;  /* 0x00000017ff087819 */ /* 0x000fe20000011603 */
[----:B------:R-:W-:Y:S01]  /*19d0*/  BSSY.RECONVERGENT B2, `(.L_x_23) ;  /* 0x0000062000027945 */ /* 0x000fe20003800200 */
[----:B------:R-:W-:Y:S02]  /*19e0*/  SHF.R.U32.HI R7, RZ, 0x17, R2 ;  /* 0x00000017ff077819 */ /* 0x000fe40000011602 */
[----:B------:R-:W-:Y:S02]  /*19f0*/  LOP3.LUT R12, R8, 0xff, RZ, 0xc0, !PT ;  /* 0x000000ff080c7812 */ /* 0x000fe400078ec0ff */
[----:B------:R-:W-:Y:S02]  /*1a00*/  LOP3.LUT R10, R7, 0xff, RZ, 0xc0, !PT ;  /* 0x000000ff070a7812 */ /* 0x000fe400078ec0ff */
[----:B------:R-:W-:Y:S02]  /*1a10*/  IADD3 R9, PT, PT, R12, -0x1, RZ ;  /* 0xffffffff0c097810 */ /* 0x000fe40007ffe0ff */
[----:B------:R-:W-:-:S02]  /*1a20*/  IADD3 R8, PT, PT, R10, -0x1, RZ ;  /* 0xffffffff0a087810 */ /* 0x000fc40007ffe0ff */
[----:B------:R-:W-:-:S04]  /*1a30*/  ISETP.GT.U32.AND P0, PT, R9, 0xfd, PT ;  /* 0x000000fd0900780c */ /* 0x000fc80003f04070 */
[----:B------:R-:W-:-:S13]  /*1a40*/  ISETP.GT.U32.OR P0, PT, R8, 0xfd, P0 ;  /* 0x000000fd0800780c */ /* 0x000fda0000704470 */
[----:B------:R-:W-:Y:S01]  /*1a50*/  @!P0 MOV R7, RZ ;  /* 0x000000ff00078202 */ /* 0x000fe20000000f00 */
[----:B------:R-:W-:Y:S06]  /*1a60*/  @!P0 BRA `(.L_x_24) ;  /* 0x00000000005c8947 */ /* 0x000fec0003800000 */
[----:B------:R-:W-:Y:S02]  /*1a70*/  FSETP.GTU.FTZ.AND P0, PT, |R2|, +INF , PT ;  /* 0x7f8000000200780b */ /* 0x000fe40003f1c200 */
[----:B------:R-:W-:-:S04]  /*1a80*/  FSETP.GTU.FTZ.AND P1, PT, |R3|, +INF , PT ;  /* 0x7f8000000300780b */ /* 0x000fc80003f3c200 */
[----:B------:R-:W-:-:S13]  /*1a90*/  PLOP3.LUT P0, PT, P0, P1, PT, 0xf8, 0x8f ;  /* 0x00000000008f781c */ /* 0x000fda0000703f70 */
[----:B------:R-:W-:Y:S05]  /*1aa0*/  @P0 BRA `(.L_x_25) ;  /* 0x00000004004c0947 */ /* 0x000fea0003800000 */
[----:B------:R-:W-:-:S13]  /*1ab0*/  LOP3.LUT P0, RZ, R3, 0x7fffffff, R2, 0xc8, !PT ;  /* 0x7fffffff03ff7812 */ /* 0x000fda000780c802 */
[----:B------:R-:W-:Y:S05]  /*1ac0*/  @!P0 BRA `(.L_x_26) ;  /* 0x00000004003c8947 */ /* 0x000fea0003800000 */
[C---:B------:R-:W-:Y:S02]  /*1ad0*/  FSETP.NEU.FTZ.AND P2, PT, |R2|.reuse, +INF , PT ;  /* 0x7f8000000200780b */ /* 0x040fe40003f5d200 */
[----:B------:R-:W-:Y:S02]  /*1ae0*/  FSETP.NEU.FTZ.AND P1, PT, |R3|, +INF , PT ;  /* 0x7f8000000300780b */ /* 0x000fe40003f3d200 */
[----:B------:R-:W-:-:S11]  /*1af0*/  FSETP.NEU.FTZ.AND P0, PT, |R2|, +INF , PT ;  /* 0x7f8000000200780b */ /* 0x000fd60003f1d200 */
[----:B------:R-:W-:Y:S05]  /*1b00*/  @!P1 BRA !P2, `(.L_x_26) ;  /* 0x00000004002c9947 */ /* 0x000fea0005000000 */
[----:B------:R-:W-:-:S04]  /*1b10*/  LOP3.LUT P2, RZ, R2, 0x7fffffff, RZ, 0xc0, !PT ;  /* 0x7fffffff02ff7812 */ /* 0x000fc8000784c0ff */
[----:B------:R-:W-:-:S13]  /*1b20*/  PLOP3.LUT P1, PT, P1, P2, PT, 0x2f, 0xf2 ;  /* 0x0000000000f2781c */ /* 0x000fda0000f24577 */
[----:B------:R-:W-:Y:S05]  /*1b30*/  @P1 BRA `(.L_x_27) ;  /* 0x0000000400181947 */ /* 0x000fea0003800000 */
[----:B------:R-:W-:-:S04]  /*1b40*/  LOP3.LUT P1, RZ, R3, 0x7fffffff, RZ, 0xc0, !PT ;  /* 0x7fffffff03ff7812 */ /* 0x000fc8000782c0ff */
[----:B------:R-:W-:-:S13]  /*1b50*/  PLOP3.LUT P0, PT, P0, P1, PT, 0x2f, 0xf2 ;  /* 0x0000000000f2781c */ /* 0x000fda0000702577 */
[----:B------:R-:W-:Y:S05]  /*1b60*/  @P0 BRA `(.L_x_28) ;  /* 0x0000000400000947 */ /* 0x000fea0003800000 */
[----:B------:R-:W-:Y:S02]  /*1b70*/  ISETP.GE.AND P0, PT, R8, RZ, PT ;  /* 0x000000ff0800720c */ /* 0x000fe40003f06270 */
[----:B------:R-:W-:-:S11]  /*1b80*/  ISETP.GE.AND P1, PT, R9, RZ, PT ;  /* 0x000000ff0900720c */ /* 0x000fd60003f26270 */
[----:B------:R-:W-:Y:S01]  /*1b90*/  @P0 MOV R7, RZ ;  /* 0x000000ff00070202 */ /* 0x000fe20000000f00 */
[----:B------:R-:W-:Y:S01]  /*1ba0*/  @!P0 FFMA R2, R2, 1.84467440737095516160e+19, RZ ;  /* 0x5f80000002028823 */ /* 0x000fe200000000ff */
[----:B------:R-:W-:Y:S01]  /*1bb0*/  @!P0 MOV R7, 0xffffffc0 ;  /* 0xffffffc000078802 */ /* 0x000fe20000000f00 */
[----:B------:R-:W-:-:S03]  /*1bc0*/  @!P1 FFMA R3, R3, 1.84467440737095516160e+19, RZ ;  /* 0x5f80000003039823 */ /* 0x000fc600000000ff */
[----:B------:R-:W-:-:S07]  /*1bd0*/  @!P1 IADD3 R7, PT, PT, R7, 0x40, RZ ;  /* 0x0000004007079810 */ /* 0x000fce0007ffe0ff */
.L_x_24:
[----:B------:R-:W-:Y:S01]  /*1be0*/  LEA R8, R12, 0xc0800000, 0x17 ;  /* 0xc08000000c087811 */ /* 0x000fe200078eb8ff */
[----:B------:R-:W-:Y:S03]  /*1bf0*/  BSSY.RECONVERGENT B3, `(.L_x_29) ;  /* 0x0000036000037945 */ /* 0x000fe60003800200 */
[----:B------:R-:W-:Y:S02]  /*1c00*/  IADD3 R8, PT, PT, -R8, R3, RZ ;  /* 0x0000000308087210 */ /* 0x000fe40007ffe1ff */
[----:B------:R-:W-:Y:S02]  /*1c10*/  IADD3 R3, PT, PT, R10, -0x7f, RZ ;  /* 0xffffff810a037810 */ /* 0x000fe40007ffe0ff */
[----:B------:R0:W1:Y:S01]  /*1c20*/  MUFU.RCP R9, R8 ;  /* 0x0000000800097308 */ /* 0x0000620000001000 */
[----:B------:R-:W-:Y:S02]  /*1c30*/  FADD.FTZ R11, -R8, -RZ ;  /* 0x800000ff080b7221 */ /* 0x000fe40000010100 */
[C---:B------:R-:W-:Y:S01]  /*1c40*/  IMAD R2, R3.reuse, -0x800000, R2 ;  /* 0xff80000003027824 */ /* 0x040fe200078e0202 */
[----:B0-----:R-:W-:-:S04]  /*1c50*/  IADD3 R8, PT, PT, R3, 0x7f, -R12 ;  /* 0x0000007f03087810 */ /* 0x001fc80007ffe80c */
[----:B------:R-:W-:Y:S01]  /*1c60*/  IADD3 R8, PT, PT, R8, R7, RZ ;  /* 0x0000000708087210 */ /* 0x000fe20007ffe0ff */
[----:B-1----:R-:W-:-:S04]  /*1c70*/  FFMA R10, R9, R11, 1 ;  /* 0x3f800000090a7423 */ /* 0x002fc8000000000b */
[----:B------:R-:W-:-:S04]  /*1c80*/  FFMA R14, R9, R10, R9 ;  /* 0x0000000a090e7223 */ /* 0x000fc80000000009 */
[----:B------:R-:W-:-:S04]  /*1c90*/  FFMA R9, R2, R14, RZ ;  /* 0x0000000e02097223 */ /* 0x000fc800000000ff */
[----:B------:R-:W-:-:S04]  /*1ca0*/  FFMA R10, R11, R9, R2 ;  /* 0x000000090b0a7223 */ /* 0x000fc80000000002 */
[----:B------:R-:W-:-:S04]  /*1cb0*/  FFMA R9, R14, R10, R9 ;  /* 0x0000000a0e097223 */ /* 0x000fc80000000009 */
[----:B------:R-:W-:-:S04]  /*1cc0*/  FFMA R10, R11, R9, R2 ;  /* 0x000000090b0a7223 */ /* 0x000fc80000000002 */
[----:B------:R-:W-:-:S05]  /*1cd0*/  FFMA R2, R14, R10, R9 ;  /* 0x0000000a0e027223 */ /* 0x000fca0000000009 */
[----:B------:R-:W-:-:S04]  /*1ce0*/  SHF.R.U32.HI R3, RZ, 0x17, R2 ;  /* 0x00000017ff037819 */ /* 0x000fc80000011602 */
[----:B------:R-:W-:-:S04]  /*1cf0*/  LOP3.LUT R3, R3, 0xff, RZ, 0xc0, !PT ;  /* 0x000000ff03037812 */ /* 0x000fc800078ec0ff */
[----:B------:R-:W-:-:S04]  /*1d00*/  IADD3 R11, PT, PT, R3, R8, RZ ;  /* 0x00000008030b7210 */ /* 0x000fc80007ffe0ff */
[----:B------:R-:W-:-:S04]  /*1d10*/  IADD3 R3, PT, PT, R11, -0x1, RZ ;  /* 0xffffffff0b037810 */ /* 0x000fc80007ffe0ff */
[----:B------:R-:W-:-:S13]  /*1d20*/  ISETP.GE.U32.AND P0, PT, R3, 0xfe, PT ;  /* 0x000000fe0300780c */ /* 0x000fda0003f06070 */
[----:B------:R-:W-:Y:S05]  /*1d30*/  @!P0 BRA `(.L_x_30) ;  /* 0x0000000000808947 */ /* 0x000fea0003800000 */
[----:B------:R-:W-:-:S13]  /*1d40*/  ISETP.GT.AND P0, PT, R11, 0xfe, PT ;  /* 0x000000fe0b00780c */ /* 0x000fda0003f04270 */
[----:B------:R-:W-:Y:S05]  /*1d50*/  @P0 BRA `(.L_x_31) ;  /* 0x00000000006c0947 */ /* 0x000fea0003800000 */
[----:B------:R-:W-:-:S13]  /*1d60*/  ISETP.GE.AND P0, PT, R11, 0x1, PT ;  /* 0x000000010b00780c */ /* 0x000fda0003f06270 */
[----:B------:R-:W-:Y:S05]  /*1d70*/  @P0 BRA `(.L_x_32) ;  /* 0x0000000000740947 */ /* 0x000fea0003800000 */
[----:B------:R-:W-:Y:S02]  /*1d80*/  ISETP.GE.AND P0, PT, R11, -0x18, PT ;  /* 0xffffffe80b00780c */ /* 0x000fe40003f06270 */
[----:B------:R-:W-:-:S11]  /*1d90*/  LOP3.LUT R2, R2, 0x80000000, RZ, 0xc0, !PT ;  /* 0x8000000002027812 */ /* 0x000fd600078ec0ff */
[----:B------:R-:W-:Y:S05]  /*1da0*/  @!P0 BRA `(.L_x_32) ;  /* 0x0000000000688947 */ /* 0x000fea0003800000 */
[CCC-:B------:R-:W-:Y:S01]  /*1db0*/  FFMA.RZ R3, R14.reuse, R10.reuse, R9.reuse ;  /* 0x0000000a0e037223 */ /* 0x1c0fe2000000c009 */
[CCC-:B------:R-:W-:Y:S01]  /*1dc0*/  FFMA.RM R8, R14.reuse, R10.reuse, R9.reuse ;  /* 0x0000000a0e087223 */ /* 0x1c0fe20000004009 */
[C---:B------:R-:W-:Y:S02]  /*1dd0*/  ISETP.NE.AND P2, PT, R11.reuse, RZ, PT ;  /* 0x000000ff0b00720c */ /* 0x040fe40003f45270 */
[----:B------:R-:W-:Y:S02]  /*1de0*/  ISETP.NE.AND P1, PT, R11, RZ, PT ;  /* 0x000000ff0b00720c */ /* 0x000fe40003f25270 */
[----:B------:R-:W-:Y:S01]  /*1df0*/  LOP3.LUT R7, R3, 0x7fffff, RZ, 0xc0, !PT ;  /* 0x007fffff03077812 */ /* 0x000fe200078ec0ff */
[----:B------:R-:W-:Y:S01]  /*1e00*/  FFMA.RP R3, R14, R10, R9 ;  /* 0x0000000a0e037223 */ /* 0x000fe20000008009 */
[----:B------:R-:W-:Y:S02]  /*1e10*/  IADD3 R10, PT, PT, R11, 0x20, RZ ;  /* 0x000000200b0a7810 */ /* 0x000fe40007ffe0ff */
[----:B------:R-:W-:-:S02]  /*1e20*/  LOP3.LUT R7, R7, 0x800000, RZ, 0xfc, !PT ;  /* 0x0080000007077812 */ /* 0x000fc400078efcff */
[----:B------:R-:W-:Y:S02]  /*1e30*/  IADD3 R9, PT, PT, -R11, RZ, RZ ;  /* 0x000000ff0b097210 */ /* 0x000fe40007ffe1ff */
[----:B------:R-:W-:Y:S02]  /*1e40*/  SHF.L.U32 R10, R7, R10, RZ ;  /* 0x0000000a070a7219 */ /* 0x000fe400000006ff */
[----:B------:R-:W-:Y:S02]  /*1e50*/  FSETP.NEU.FTZ.AND P0, PT, R3, R8, PT ;  /* 0x000000080300720b */ /* 0x000fe40003f1d000 */
[----:B------:R-:W-:Y:S02]  /*1e60*/  SEL R8, R9, RZ, P2 ;  /* 0x000000ff09087207 */ /* 0x000fe40001000000 */
[----:B------:R-:W-:Y:S02]  /*1e70*/  ISETP.NE.AND P1, PT, R10, RZ, P1 ;  /* 0x000000ff0a00720c */ /* 0x000fe40000f25270 */
[----:B------:R-:W-:-:S02]  /*1e80*/  SHF.R.U32.HI R8, RZ, R8, R7 ;  /* 0x00000008ff087219 */ /* 0x000fc40000011607 */
[----:B------:R-:W-:Y:S02]  /*1e90*/  PLOP3.LUT P0, PT, P0, P1, PT, 0xf8, 0x8f ;  /* 0x00000000008f781c */ /* 0x000fe40000703f70 */
[----:B------:R-:W-:Y:S02]  /*1ea0*/  SHF.R.U32.HI R10, RZ, 0x1, R8 ;  /* 0x00000001ff0a7819 */ /* 0x000fe40000011608 */
[----:B------:R-:W-:-:S04]  /*1eb0*/  SEL R3, RZ, 0x1, !P0 ;  /* 0x00000001ff037807 */ /* 0x000fc80004000000 */
[----:B------:R-:W-:-:S04]  /*1ec0*/  LOP3.LUT R3, R3, 0x1, R10, 0xf8, !PT ;  /* 0x0000000103037812 */ /* 0x000fc800078ef80a */
[----:B------:R-:W-:-:S04]  /*1ed0*/  LOP3.LUT R3, R3, R8, RZ, 0xc0, !PT ;  /* 0x0000000803037212 */ /* 0x000fc800078ec0ff */
[----:B------:R-:W-:-:S04]  /*1ee0*/  IADD3 R3, PT, PT, R10, R3, RZ ;  /* 0x000000030a037210 */ /* 0x000fc80007ffe0ff */
[----:B------:R-:W-:Y:S01]  /*1ef0*/  LOP3.LUT R2, R3, R2, RZ, 0xfc, !PT ;  /* 0x0000000203027212 */ /* 0x000fe200078efcff */
[----:B------:R-:W-:Y:S06]  /*1f00*/  BRA `(.L_x_32) ;  /* 0x0000000000107947 */ /* 0x000fec0003800000 */
.L_x_31:
[----:B------:R-:W-:-:S04]  /*1f10*/  LOP3.LUT R2, R2, 0x80000000, RZ, 0xc0, !PT ;  /* 0x8000000002027812 */ /* 0x000fc800078ec0ff */
[----:B------:R-:W-:Y:S01]  /*1f20*/  LOP3.LUT R2, R2, 0x7f800000, RZ, 0xfc, !PT ;  /* 0x7f80000002027812 */ /* 0x000fe200078efcff */
[----:B------:R-:W-:Y:S06]  /*1f30*/  BRA `(.L_x_32) ;  /* 0x0000000000047947 */ /* 0x000fec0003800000 */
.L_x_30:
[----:B------:R-:W-:-:S07]  /*1f40*/  LEA R2, R8, R2, 0x17 ;  /* 0x0000000208027211 */ /* 0x000fce00078eb8ff */
.L_x_32:
[----:B------:R-:W-:Y:S05]  /*1f50*/  BSYNC.RECONVERGENT B3 ;  /* 0x0000000000037941 */ /* 0x000fea0003800200 */
.L_x_29:
[----:B------:R-:W-:Y:S05]  /*1f60*/  BRA `(.L_x_33) ;  /* 0x0000000000207947 */ /* 0x000fea0003800000 */
.L_x_28:
[----:B------:R-:W-:-:S04]  /*1f70*/  LOP3.LUT R2, R3, 0x80000000, R2, 0x48, !PT ;  /* 0x8000000003027812 */ /* 0x000fc800078e4802 */
[----:B------:R-:W-:Y:S01]  /*1f80*/  LOP3.LUT R2, R2, 0x7f800000, RZ, 0xfc, !PT ;  /* 0x7f80000002027812 */ /* 0x000fe200078efcff */
[----:B------:R-:W-:Y:S06]  /*1f90*/  BRA `(.L_x_33) ;  /* 0x0000000000147947 */ /* 0x000fec0003800000 */
.L_x_27:
[----:B------:R-:W-:Y:S01]  /*1fa0*/  LOP3.LUT R2, R3, 0x80000000, R2, 0x48, !PT ;  /* 0x8000000003027812 */ /* 0x000fe200078e4802 */
[----:B------:R-:W-:Y:S06]  /*1fb0*/  BRA `(.L_x_33) ;  /* 0x00000000000c7947 */ /* 0x000fec0003800000 */
.L_x_26:
[----:B------:R-:W0:Y:S01]  /*1fc0*/  MUFU.RSQ R2, -QNAN ;  /* 0xffc0000000027908 */ /* 0x000e220000001400 */
[----:B------:R-:W-:Y:S05]  /*1fd0*/  BRA `(.L_x_33) ;  /* 0x0000000000047947 */ /* 0x000fea0003800000 */
.L_x_25:
[----:B------:R-:W-:-:S07]  /*1fe0*/  FADD.FTZ R2, R2, R3 ;  /* 0x0000000302027221 */ /* 0x000fce0000010000 */
.L_x_33:
[----:B------:R-:W-:Y:S05]  /*1ff0*/  BSYNC.RECONVERGENT B2 ;  /* 0x0000000000027941 */ /* 0x000fea0003800200 */
.L_x_23:
[----:B------:R-:W-:-:S04]  /*2000*/  HFMA2 R7, -RZ, RZ, 0, 0 ;  /* 0x00000000ff077431 */ /* 0x000fc800000001ff */
[----:B0-----:R-:W-:Y:S05]  /*2010*/  RET.REL.NODEC R6 `(_Z20computeCDFForAllDataPfS_P18DistributionParamsii) ;  /* 0xffffffdc06f87950 */ /* 0x001fea0003c3ffff */
.L_x_34:
[----:B------:R-:W-:-:S00]  /*2020*/  BRA `(.L_x_34) ;  /* 0xfffffffc00fc7947 */ /* 0x000fc0000383ffff */
[----:B------:R-:W-:-:S00]  /*2030*/  NOP ;  /* 0x0000000000007918 */ /* 0x000fc00000000000 */
        /* <DEDUP_REMOVED lines=12> */
.L_x_200:


//--------------------- .text._Z10computeCDFPfS_P18DistributionParamsii --------------------------
	.section	.text._Z10computeCDFPfS_P18DistributionParamsii,"ax",@progbits
	.align	128
        .global         _Z10computeCDFPfS_P18DistributionParamsii
        .type           _Z10computeCDFPfS_P18DistributionParamsii,@function
        .size           _Z10computeCDFPfS_P18DistributionParamsii,(.L_x_201 - _Z10computeCDFPfS_P18DistributionParamsii)
        .other          _Z10computeCDFPfS_P18DistributionParamsii,@"STO_CUDA_ENTRY STV_DEFAULT"
_Z10computeCDFPfS_P18DistributionParamsii:
.text._Z10computeCDFPfS_P18DistributionParamsii:
        /* <DEDUP_REMOVED lines=26> */
.L_x_187:
[----:B------:R-:W-:Y:S05]  /*01a0*/  BRX R8 -0x1b0                                                            (*"BRANCH_TARGETS .L_x_188,.L_x_189,.L_x_47"*) ;  /* 0xfffffffc08947949 */ /* 0x000fea000383ffff */
.L_x_189:
        /* <DEDUP_REMOVED lines=12> */
[----:B------:R-:W-:Y:S05]  /*0270*/  CALL.REL.NOINC `($__internal_1_$__cuda_sm3x_div_rn_noftz_f32_slowpath) ;  /* 0x0000001400d87944 */ /* 0x000fea0003c00000 */
[----:B------:R-:W-:-:S07]  /*0280*/  MOV R7, R8 ;  /* 0x0000000800077202 */ /* 0x000fce0000000f00 */
.L_x_37:
[----:B------:R-:W-:Y:S05]  /*0290*/  BSYNC.RECONVERGENT B0 ;  /* 0x0000000000007941 */ /* 0x000fea0003800200 */
.L_x_36:
        /* <DEDUP_REMOVED lines=13> */
[----:B------:R-:W-:Y:S05]  /*0370*/  CALL.REL.NOINC `($__internal_1_$__cuda_sm3x_div_rn_noftz_f32_slowpath) ;  /* 0x0000001400987944 */ /* 0x000fea0003c00000 */
[----:B------:R-:W-:-:S07]  /*0380*/  MOV R2, R8 ;  /* 0x0000000800027202 */ /* 0x000fce0000000f00 */
.L_x_39:
[----:B------:R-:W-:Y:S05]  /*0390*/  BSYNC.RECONVERGENT B0 ;  /* 0x0000000000007941 */ /* 0x000fea0003800200 */
.L_x_38:
        /* <DEDUP_REMOVED lines=8> */
[----:B------:R-:W-:Y:S02]  /*0420*/  FSEL R3, R3, |R2|, !P0 ;  /* 0x4000000203037208 */ /* 0x000fe40004000000 */
[----:B------:R-:W-:Y:S02]  /*0430*/  MOV R13, 0x3f800000 ;  /* 0x3f800000000d7802 */ /* 0x000fe40000000f00 */
        /* <DEDUP_REMOVED lines=13> */
[C---:B------:R-:W-:Y:S02]  /*0510*/  FFMA R6, R10.reuse, 1.4426950216293334961, R3 ;  /* 0x3fb8aa3b0a067823 */ /* 0x040fe40000000003 */
[----:B------:R-:W-:Y:S01]  /*0520*/  FADD R12, R11, R11 ;  /* 0x0000000b0b0c7221 */ /* 0x000fe20000000000 */
[----:B------:R-:W-:Y:S01]  /*0530*/  FFMA R14, R9, R14, 0.0032181653659790754318 ;  /* 0x3b52e7db090e7423 */ /* 0x000fe2000000000e */
[----:B------:R-:W-:Y:S02]  /*0540*/  FADD R3, R3, -R6 ;  /* 0x8000000603037221 */ /* 0x000fe40000000000 */
        /* <DEDUP_REMOVED lines=25> */
[----:B------:R-:W-:-:S04]  /*06e0*/  FADD R6, R6, R7 ;  /* 0x0000000706067221 */ /* 0x000fc80000000000 */
[----:B------:R-:W-:Y:S01]  /*06f0*/  FFMA R7, R6, R9, 0.0013391353422775864601 ;  /* 0x3aaf85ed06077423 */ /* 0x000fe20000000009 */
[----:B------:R-:W-:Y:S02]  /*0700*/  SEL R9, RZ, 0x83000000, P0 ;  /* 0x83000000ff097807 */ /* 0x000fe40000000000 */
[----:B------:R-:W-:Y:S01]  /*0710*/  FSETP.NEU.AND P0, PT, R2, 1, PT ;  /* 0x3f8000000200780b */ /* 0x000fe20003f0d000 */
[C---:B------:R-:W-:Y:S01]  /*0720*/  FFMA R7, R6.reuse, R7, 0.0096188392490148544312 ;  /* 0x3c1d985606077423 */ /* 0x040fe20000000007 */
[----:B------:R-:W-:Y:S02]  /*0730*/  IADD3 R10, PT, PT, R9, 0x7f000000, RZ ;  /* 0x7f000000090a7810 */ /* 0x000fe40007ffe0ff */
[----:B------:R-:W-:Y:S01]  /*0740*/  FSETP.EQ.OR P0, PT, R3, RZ, !P0 ;  /* 0x000000ff0300720b */ /* 0x000fe20004702400 */
[----:B------:R-:W-:Y:S01]  /*0750*/  FFMA R7, R6, R7, 0.055503588169813156128 ;  /* 0x3d6357bb06077423 */ /* 0x000fe20000000007 */
[----:B-1----:R-:W-:-:S03]  /*0760*/  LEA R0, R0, -R9, 0x17 ;  /* 0x8000000900007211 */ /* 0x002fc600078eb8ff */
        /* <DEDUP_REMOVED lines=34> */
.L_x_43:
[----:B------:R-:W-:Y:S05]  /*0990*/  BSYNC.RECONVERGENT B1 ;  /* 0x0000000000017941 */ /* 0x000fea0003800200 */
.L_x_42:
[----:B------:R-:W-:-:S05]  /*09a0*/  HFMA2 R0, -RZ, RZ, 1.75, 0 ;  /* 0x3f000000ff007431 */ /* 0x000fca00000001ff */
[----:B------:R-:W-:Y:S01]  /*09b0*/  FFMA R13, R13, -R0, 1 ;  /* 0x3f8000000d0d7423 */ /* 0x000fe20000000800 */
[----:B------:R-:W-:Y:S06]  /*09c0*/  BRA `(.L_x_44) ;  /* 0x0000000400707947 */ /* 0x000fec0003800000 */
.L_x_41:
[C---:B------:R-:W-:Y:S01]  /*09d0*/  FMUL R7, |R2|.reuse, 16777216 ;  /* 0x4b80000002077820 */ /* 0x040fe20000400200 */
[----:B------:R-:W-:Y:S01]  /*09e0*/  FSETP.GEU.AND P0, PT, |R2|, 1.175494350822287508e-38, PT ;  /* 0x008000000200780b */ /* 0x000fe20003f0e200 */
[----:B------:R-:W-:Y:S01]  /*09f0*/  BSSY.RECONVERGENT B1, `(.L_x_45) ;  /* 0x0000058000017945 */ /* 0x000fe20003800200 */
[----:B------:R-:W-:Y:S02]  /*0a00*/  MOV R14, 0x3a2c32e4 ;  /* 0x3a2c32e4000e7802 */ /* 0x000fe40000000f00 */
[----:B------:R-:W-:-:S04]  /*0a10*/  FSEL R7, R7, |R2|, !P0 ;  /* 0x4000000207077208 */ /* 0x000fc80004000000 */
[----:B------:R-:W-:-:S04]  /*0a20*/  IADD3 R6, PT, PT, R7, -0x3f3504f3, RZ ;  /* 0xc0cafb0d07067810 */ /* 0x000fc80007ffe0ff */
[----:B------:R-:W-:Y:S02]  /*0a30*/  LOP3.LUT R8, R6, 0xff800000, RZ, 0xc0, !PT ;  /* 0xff80000006087812 */ /* 0x000fe400078ec0ff */
[----:B------:R-:W-:Y:S02]  /*0a40*/  FSEL R6, RZ, -24, P0 ;  /* 0xc1c00000ff067808 */ /* 0x000fe40000000000 */
[----:B------:R-:W-:-:S05]  /*0a50*/  IADD3 R7, PT, PT, R7, -R8, RZ ;  /* 0x8000000807077210 */ /* 0x000fca0007ffe0ff */
[C---:B------:R-:W-:Y:S01]  /*0a60*/  FADD R10, R7.reuse, 1 ;  /* 0x3f800000070a7421 */ /* 0x040fe20000000000 */
[----:B------:R-:W-:Y:S01]  /*0a70*/  FADD R9, R7, -1 ;  /* 0xbf80000007097421 */ /* 0x000fe20000000000 */
[----:B------:R-:W-:-:S03]  /*0a80*/  I2FP.F32.S32 R7, R8 ;  /* 0x0000000800077245 */ /* 0x000fc60000201400 */
        /* <DEDUP_REMOVED lines=38> */
[----:B------:R-:W-:Y:S01]  /*0cf0*/  FFMA R11, R6, R11, 0.0013391353422775864601 ;  /* 0x3aaf85ed060b7423 */ /* 0x000fe2000000000b */
[----:B------:R-:W-:Y:S01]  /*0d00*/  IADD3 R10, PT, PT, R9, 0x7f000000, RZ ;  /* 0x7f000000090a7810 */ /* 0x000fe20007ffe0ff */
[----:B-1----:R-:W-:Y:S01]  /*0d10*/  IMAD R9, R0, 0x800000, -R9 ;  /* 0x0080000000097824 */ /* 0x002fe200078e0a09 */
[----:B------:R-:W-:Y:S01]  /*0d20*/  FSETP.EQ.OR P0, PT, R7, RZ, !P0 ;  /* 0x000000ff0700720b */ /* 0x000fe20004702400 */
[----:B------:R-:W-:-:S04]  /*0d30*/  FFMA R11, R6, R11, 0.0096188392490148544312 ;  /* 0x3c1d9856060b7423 */ /* 0x000fc8000000000b */
        /* <DEDUP_REMOVED lines=35> */
.L_x_46:
[----:B------:R-:W-:Y:S05]  /*0f70*/  BSYNC.RECONVERGENT B1 ;  /* 0x0000000000017941 */ /* 0x000fea0003800200 */
.L_x_45:
[----:B------:R-:W-:-:S07]  /*0f80*/  FMUL R13, R3, 0.5 ;  /* 0x3f000000030d7820 */ /* 0x000fce0000400000 */
.L_x_44:
[----:B------:R-:W-:Y:S05]  /*0f90*/  BSYNC.RECONVERGENT B0 ;  /* 0x0000000000007941 */ /* 0x000fea0003800200 */
.L_x_40:
[----:B------:R-:W-:Y:S05]  /*0fa0*/  BRA `(.L_x_47) ;  /* 0x0000000800747947 */ /* 0x000fea0003800000 */
.L_x_188:
        /* <DEDUP_REMOVED lines=12> */
[----:B------:R-:W-:Y:S05]  /*1070*/  CALL.REL.NOINC `($__internal_1_$__cuda_sm3x_div_rn_noftz_f32_slowpath) ;  /* 0x0000000800587944 */ /* 0x000fea0003c00000 */
[----:B------:R-:W-:-:S07]  /*1080*/  MOV R0, R8 ;  /* 0x0000000800007202 */ /* 0x000fce0000000f00 */
.L_x_49:
[----:B------:R-:W-:Y:S05]  /*1090*/  BSYNC.RECONVERGENT B0 ;  /* 0x0000000000007941 */ /* 0x000fea0003800200 */
.L_x_48:
        /* <DEDUP_REMOVED lines=31> */
.L_x_35:
[----:B------:R-:W-:Y:S01]  /*1290*/  MOV R9, 0xfffffffe ;  /* 0xfffffffe00097802 */ /* 0x000fe20000000f00 */
[----:B------:R-:W-:Y:S03]  /*12a0*/  BSSY.RECONVERGENT B0, `(.L_x_47) ;  /* 0x000006d000007945 */ /* 0x000fe60003800200 */
[----:B------:R-:W-:-:S04]  /*12b0*/  VIADDMNMX.U32 R0, R0, R9, 0x3, PT ;  /* 0x0000000300007446 */ /* 0x000fc80003800009 */
[----:B------:R-:W-:-:S04]  /*12c0*/  SHF.L.U32 R0, R0, 0x2, RZ ;  /* 0x0000000200007819 */ /* 0x000fc800000006ff */
[----:B------:R-:W0:Y:S02]  /*12d0*/  LDC R8, c[0x2][R0+0xc] ;  /* 0x0080030000087b82 */ /* 0x000e240000000800 */
[----:B0-----:R-:W-:-:S04]  /*12e0*/  SHF.R.S32.HI R9, RZ, 0x1f, R8 ;  /* 0x0000001fff097819 */ /* 0x001fc80000011408 */
.L_x_191:
[----:B------:R-:W-:Y:S05]  /*12f0*/  BRX R8 -0x1300                                                           (*"BRANCH_TARGETS .L_x_192,.L_x_193,.L_x_194,.L_x_53"*) ;  /* 0xffffffec08407949 */ /* 0x000fea000383ffff */
.L_x_194:
        /* <DEDUP_REMOVED lines=15> */
.L_x_52:
[----:B------:R-:W-:Y:S05]  /*13f0*/  BSYNC.RECONVERGENT B1 ;  /* 0x0000000000017941 */ /* 0x000fea0003800200 */
.L_x_51:
[----:B------:R-:W-:Y:S01]  /*1400*/  HFMA2 R3, -RZ, RZ, 0.96630859375, -0.0022525787353515625 ;  /* 0x3bbb989dff037431 */ /* 0x000fe200000001ff */
[----:B------:R-:W-:-:S04]  /*1410*/  MOV R7, 0x437c0000 ;  /* 0x437c000000077802 */ /* 0x000fc80000000f00 */
[----:B------:R-:W-:-:S04]  /*1420*/  FFMA.SAT R2, R0, R3, 0.5 ;  /* 0x3f00000000027423 */ /* 0x000fc80000002003 */
[----:B------:R-:W-:-:S04]  /*1430*/  FFMA.RM R2, R2, R7, 12582913 ;  /* 0x4b40000102027423 */ /* 0x000fc80000004007 */
[C---:B------:R-:W-:Y:S01]  /*1440*/  FADD R3, R2.reuse, -12583039 ;  /* 0xcb40007f02037421 */ /* 0x040fe20000000000 */
[----:B------:R-:W-:-:S03]  /*1450*/  IMAD.SHL.U32 R2, R2, 0x800000, RZ ;  /* 0x0080000002027824 */ /* 0x000fc600078e00ff */
[----:B------:R-:W-:-:S04]  /*1460*/  FFMA R3, R0, 1.4426950216293334961, -R3 ;  /* 0x3fb8aa3b00037823 */ /* 0x000fc80000000803 */
[----:B------:R-:W-:-:S06]  /*1470*/  FFMA R3, R0, 1.925963033500011079e-08, R3 ;  /* 0x32a5706000037823 */ /* 0x000fcc0000000003 */
[----:B------:R-:W0:Y:S02]  /*1480*/  MUFU.EX2 R3, R3 ;  /* 0x0000000300037308 */ /* 0x000e240000000800 */
[----:B0-----:R-:W-:Y:S01]  /*1490*/  FMUL.D2 R13, R2, R3 ;  /* 0x00000003020d7220 */ /* 0x001fe20000300000 */
[----:B------:R-:W-:Y:S06]  /*14a0*/  BRA `(.L_x_53) ;  /* 0x0000000400307947 */ /* 0x000fec0003800000 */
.L_x_50:
        /* <DEDUP_REMOVED lines=12> */
[----:B------:R-:W-:Y:S05]  /*1570*/  CALL.REL.NOINC `($__internal_1_$__cuda_sm3x_div_rn_noftz_f32_slowpath) ;  /* 0x0000000400187944 */ /* 0x000fea0003c00000 */
[----:B------:R-:W-:-:S07]  /*1580*/  MOV R0, R8 ;  /* 0x0000000800007202 */ /* 0x000fce0000000f00 */
.L_x_55:
[----:B------:R-:W-:Y:S05]  /*1590*/  BSYNC.RECONVERGENT B1 ;  /* 0x0000000000017941 */ /* 0x000fea0003800200 */
.L_x_54:
        /* <DEDUP_REMOVED lines=13> */
.L_x_192:
        /* <DEDUP_REMOVED lines=15> */
.L_x_193:
        /* <DEDUP_REMOVED lines=14> */
.L_x_57:
[----:B------:R-:W-:Y:S05]  /*1840*/  BSYNC.RECONVERGENT B1 ;  /* 0x0000000000017941 */ /* 0x000fea0003800200 */
.L_x_56:
        /* <DEDUP_REMOVED lines=18> */
.L_x_53:
[----:B------:R-:W-:Y:S05]  /*1970*/  BSYNC.RECONVERGENT B0 ;  /* 0x0000000000007941 */ /* 0x000fea0003800200 */
.L_x_47:
[----:B-----5:R-:W0:Y:S01]  /*1980*/  LDC.64 R2, c[0x0][0x388] ;  /* 0x0000e200ff027b82 */ /* 0x020e220000000a00 */
[----:B------:R-:W1:Y:S02]  /*1990*/  LDCU UR6, c[0x0][0x398] ;  /* 0x00007300ff0677ac */ /* 0x000e640008000800 */
[----:B-1----:R-:W-:-:S04]  /*19a0*/  IMAD R5, R4, UR6, R5 ;  /* 0x0000000604057c24 */ /* 0x002fc8000f8e0205 */
[----:B0-----:R-:W-:-:S05]  /*19b0*/  IMAD.WIDE R2, R5, 0x4, R2 ;  /* 0x0000000405027825 */ /* 0x001fca00078e0202 */
[----:B------:R-:W-:Y:S01]  /*19c0*/  STG.E desc[UR4][R2.64], R13 ;  /* 0x0000000d02007986 */ /* 0x000fe2000c101904 */
[----:B------:R-:W-:Y:S05]  /*19d0*/  EXIT ;  /* 0x000000000000794d */ /* 0x000fea0003800000 */
        .weak           $__internal_1_$__cuda_sm3x_div_rn_noftz_f32_slowpath
        .type           $__internal_1_$__cuda_sm3x_div_rn_noftz_f32_slowpath,@function
        .size           $__internal_1_$__cuda_sm3x_div_rn_noftz_f32_slowpath,(.L_x_201 - $__internal_1_$__cuda_sm3x_div_rn_noftz_f32_slowpath)
$__internal_1_$__cuda_sm3x_div_rn_noftz_f32_slowpath:
[----:B------:R-:W-:Y:S01]  /*19e0*/  SHF.R.U32.HI R9, RZ, 0x17, R3 ;  /* 0x00000017ff097819 */ /* 0x000fe20000011603 */
[----:B------:R-:W-:Y:S01]  /*19f0*/  BSSY.RECONVERGENT B2, `(.L_x_58) ;  /* 0x0000062000027945 */ /* 0x000fe20003800200 */
[----:B------:R-:W-:Y:S02]  /*1a00*/  SHF.R.U32.HI R8, RZ, 0x17, R2 ;  /* 0x00000017ff087819 */ /* 0x000fe40000011602 */
[----:B------:R-:W-:Y:S02]  /*1a10*/  LOP3.LUT R14, R9, 0xff, RZ, 0xc0, !PT ;  /* 0x000000ff090e7812 */ /* 0x000fe400078ec0ff */
[----:B------:R-:W-:Y:S02]  /*1a20*/  LOP3.LUT R12, R8, 0xff, RZ, 0xc0, !PT ;  /* 0x000000ff080c7812 */ /* 0x000fe400078ec0ff */
[----:B------:R-:W-:-:S03]  /*1a30*/  IADD3 R10, PT, PT, R14, -0x1, RZ ;  /* 0xffffffff0e0a7810 */ /* 0x000fc60007ffe0ff */
[----:B------:R-:W-:Y:S01]  /*1a40*/  VIADD R9, R12, 0xffffffff ;  /* 0xffffffff0c097836 */ /* 0x000fe20000000000 */
        /* <DEDUP_REMOVED lines=27> */
.L_x_59:
[----:B------:R-:W-:Y:S01]  /*1c00*/  LEA R10, R14, 0xc0800000, 0x17 ;  /* 0xc08000000e0a7811 */ /* 0x000fe200078eb8ff */
[----:B------:R-:W-:Y:S03]  /*1c10*/  BSSY.RECONVERGENT B3, `(.L_x_64) ;  /* 0x0000036000037945 */ /* 0x000fe60003800200 */
[----:B------:R-:W-:Y:S02]  /*1c20*/  IADD3 R10, PT, PT, -R10, R3, RZ ;  /* 0x000000030a0a7210 */ /* 0x000fe40007ffe1ff */
[----:B------:R-:W-:Y:S02]  /*1c30*/  IADD3 R3, PT, PT, R12, -0x7f, RZ ;  /* 0xffffff810c037810 */ /* 0x000fe40007ffe0ff */
[----:B------:R-:W0:Y:S01]  /*1c40*/  MUFU.RCP R9, R10 ;  /* 0x0000000a00097308 */ /* 0x000e220000001000 */
[----:B------:R-:W-:Y:S02]  /*1c50*/  FADD.FTZ R11, -R10, -RZ ;  /* 0x800000ff0a0b7221 */ /* 0x000fe40000010100 */
[----:B------:R-:W-:-:S02]  /*1c60*/  IMAD R2, R3, -0x800000, R2 ;  /* 0xff80000003027824 */ /* 0x000fc400078e0202 */
[----:B0-----:R-:W-:-:S04]  /*1c70*/  FFMA R12, R9, R11, 1 ;  /* 0x3f800000090c7423 */ /* 0x001fc8000000000b */
[----:B------:R-:W-:-:S04]  /*1c80*/  FFMA R16, R9, R12, R9 ;  /* 0x0000000c09107223 */ /* 0x000fc80000000009 */
[----:B------:R-:W-:-:S04]  /*1c90*/  FFMA R9, R2, R16, RZ ;  /* 0x0000001002097223 */ /* 0x000fc800000000ff */
[----:B------:R-:W-:-:S04]  /*1ca0*/  FFMA R12, R11, R9, R2 ;  /* 0x000000090b0c7223 */ /* 0x000fc80000000002 */
[----:B------:R-:W-:Y:S01]  /*1cb0*/  FFMA R13, R16, R12, R9 ;  /* 0x0000000c100d7223 */ /* 0x000fe20000000009 */
[----:B------:R-:W-:-:S03]  /*1cc0*/  IADD3 R9, PT, PT, R3, 0x7f, -R14 ;  /* 0x0000007f03097810 */ /* 0x000fc60007ffe80e */
[----:B------:R-:W-:Y:S01]  /*1cd0*/  FFMA R12, R11, R13, R2 ;  /* 0x0000000d0b0c7223 */ /* 0x000fe20000000002 */
[----:B------:R-:W-:-:S03]  /*1ce0*/  IADD3 R9, PT, PT, R9, R8, RZ ;  /* 0x0000000809097210 */ /* 0x000fc60007ffe0ff */
        /* <DEDUP_REMOVED lines=15> */
[C---:B------:R-:W-:Y:S01]  /*1de0*/  IADD3 R10, PT, PT, R11.reuse, 0x20, RZ ;  /* 0x000000200b0a7810 */ /* 0x040fe20007ffe0ff */
[CCC-:B------:R-:W-:Y:S01]  /*1df0*/  FFMA.RM R8, R16.reuse, R12.reuse, R13.reuse ;  /* 0x0000000c10087223 */ /* 0x1c0fe2000000400d */
[----:B------:R-:W-:Y:S02]  /*1e00*/  ISETP.NE.AND P2, PT, R11, RZ, PT ;  /* 0x000000ff0b00720c */ /* 0x000fe40003f45270 */
[----:B------:R-:W-:Y:S01]  /*1e10*/  LOP3.LUT R9, R3, 0x7fffff, RZ, 0xc0, !PT ;  /* 0x007fffff03097812 */ /* 0x000fe200078ec0ff */
[----:B------:R-:W-:Y:S01]  /*1e20*/  FFMA.RP R3, R16, R12, R13 ;  /* 0x0000000c10037223 */ /* 0x000fe2000000800d */
[----:B------:R-:W-:Y:S02]  /*1e30*/  ISETP.NE.AND P1, PT, R11, RZ, PT ;  /* 0x000000ff0b00720c */ /* 0x000fe40003f25270 */
[----:B------:R-:W-:Y:S02]  /*1e40*/  LOP3.LUT R9, R9, 0x800000, RZ, 0xfc, !PT ;  /* 0x0080000009097812 */ /* 0x000fe400078efcff */
[----:B------:R-:W-:-:S02]  /*1e50*/  IADD3 R11, PT, PT, -R11, RZ, RZ ;  /* 0x000000ff0b0b7210 */ /* 0x000fc40007ffe1ff */
[----:B------:R-:W-:Y:S02]  /*1e60*/  SHF.L.U32 R10, R9, R10, RZ ;  /* 0x0000000a090a7219 */ /* 0x000fe400000006ff */
[----:B------:R-:W-:Y:S02]  /*1e70*/  FSETP.NEU.FTZ.AND P0, PT, R3, R8, PT ;  /* 0x000000080300720b */ /* 0x000fe40003f1d000 */
[----:B------:R-:W-:Y:S02]  /*1e80*/  SEL R8, R11, RZ, P2 ;  /* 0x000000ff0b087207 */ /* 0x000fe40001000000 */
[----:B------:R-:W-:Y:S02]  /*1e90*/  ISETP.NE.AND P1, PT, R10, RZ, P1 ;  /* 0x000000ff0a00720c */ /* 0x000fe40000f25270 */
[----:B------:R-:W-:Y:S02]  /*1ea0*/  SHF.R.U32.HI R8, RZ, R8, R9 ;  /* 0x00000008ff087219 */ /* 0x000fe40000011609 */
[----:B------:R-:W-:-:S02]  /*1eb0*/  PLOP3.LUT P0, PT, P0, P1, PT, 0xf8, 0x8f ;  /* 0x00000000008f781c */ /* 0x000fc40000703f70 */
[----:B------:R-:W-:Y:S02]  /*1ec0*/  SHF.R.U32.HI R10, RZ, 0x1, R8 ;  /* 0x00000001ff0a7819 */ /* 0x000fe40000011608 */
[----:B------:R-:W-:-:S04]  /*1ed0*/  SEL R3, RZ, 0x1, !P0 ;  /* 0x00000001ff037807 */ /* 0x000fc80004000000 */
[----:B------:R-:W-:-:S04]  /*1ee0*/  LOP3.LUT R3, R3, 0x1, R10, 0xf8, !PT ;  /* 0x0000000103037812 */ /* 0x000fc800078ef80a */
[----:B------:R-:W-:-:S04]  /*1ef0*/  LOP3.LUT R3, R3, R8, RZ, 0xc0, !PT ;  /* 0x0000000803037212 */ /* 0x000fc800078ec0ff */
[----:B------:R-:W-:-:S04]  /*1f00*/  IADD3 R3, PT, PT, R10, R3, RZ ;  /* 0x000000030a037210 */ /* 0x000fc80007ffe0ff */
[----:B------:R-:W-:Y:S01]  /*1f10*/  LOP3.LUT R2, R3, R2, RZ, 0xfc, !PT ;  /* 0x0000000203027212 */ /* 0x000fe200078efcff */
[----:B------:R-:W-:Y:S06]  /*1f20*/  BRA `(.L_x_67) ;  /* 0x0000000000107947 */ /* 0x000fec0003800000 */
.L_x_66:
[----:B------:R-:W-:-:S04]  /*1f30*/  LOP3.LUT R2, R2, 0x80000000, RZ, 0xc0, !PT ;  /* 0x8000000002027812 */ /* 0x000fc800078ec0ff */
[----:B------:R-:W-:Y:S01]  /*1f40*/  LOP3.LUT R2, R2, 0x7f800000, RZ, 0xfc, !PT ;  /* 0x7f80000002027812 */ /* 0x000fe200078efcff */
[----:B------:R-:W-:Y:S06]  /*1f50*/  BRA `(.L_x_67) ;  /* 0x0000000000047947 */ /* 0x000fec0003800000 */
.L_x_65:
[----:B------:R-:W-:-:S07]  /*1f60*/  LEA R2, R9, R2, 0x17 ;  /* 0x0000000209027211 */ /* 0x000fce00078eb8ff */
.L_x_67:
[----:B------:R-:W-:Y:S05]  /*1f70*/  BSYNC.RECONVERGENT B3 ;  /* 0x0000000000037941 */ /* 0x000fea0003800200 */
.L_x_64:
[----:B------:R-:W-:Y:S05]  /*1f80*/  BRA `(.L_x_68) ;  /* 0x0000000000207947 */ /* 0x000fea0003800000 */
.L_x_63:
[----:B------:R-:W-:-:S04]  /*1f90*/  LOP3.LUT R2, R3, 0x80000000, R2, 0x48, !PT ;  /* 0x8000000003027812 */ /* 0x000fc800078e4802 */
[----:B------:R-:W-:Y:S01]  /*1fa0*/  LOP3.LUT R2, R2, 0x7f800000, RZ, 0xfc, !PT ;  /* 0x7f80000002027812 */ /* 0x000fe200078efcff */
[----:B------:R-:W-:Y:S06]  /*1fb0*/  BRA `(.L_x_68) ;  /* 0x0000000000147947 */ /* 0x000fec0003800000 */
.L_x_62:
[----:B------:R-:W-:Y:S01]  /*1fc0*/  LOP3.LUT R2, R3, 0x80000000, R2, 0x48, !PT ;  /* 0x8000000003027812 */ /* 0x000fe200078e4802 */
[----:B------:R-:W-:Y:S06]  /*1fd0*/  BRA `(.L_x_68) ;  /* 0x00000000000c7947 */ /* 0x000fec0003800000 */
.L_x_61:
[----:B------:R-:W0:Y:S01]  /*1fe0*/  MUFU.RSQ R2, -QNAN ;  /* 0xffc0000000027908 */ /* 0x000e220000001400 */
[----:B------:R-:W-:Y:S05]  /*1ff0*/  BRA `(.L_x_68) ;  /* 0x0000000000047947 */ /* 0x000fea0003800000 */
.L_x_60:
[----:B------:R-:W-:-:S07]  /*2000*/  FADD.FTZ R2, R2, R3 ;  /* 0x0000000302027221 */ /* 0x000fce0000010000 */
.L_x_68:
[----:B------:R-:W-:Y:S05]  /*2010*/  BSYNC.RECONVERGENT B2 ;  /* 0x0000000000027941 */ /* 0x000fea0003800200 */
.L_x_58:
[----:B------:R-:W-:Y:S01]  /*2020*/  HFMA2 R3, -RZ, RZ, 0, 0 ;  /* 0x00000000ff037431 */ /* 0x000fe200000001ff */
[----:B0-----:R-:W-:Y:S02]  /*2030*/  MOV R8, R2 ;  /* 0x0000000200087202 */ /* 0x001fe40000000f00 */
[----:B------:R-:W-:-:S04]  /*2040*/  MOV R2, R6 ;  /* 0x0000000600027202 */ /* 0x000fc80000000f00 */
[----:B------:R-:W-:Y:S05]  /*2050*/  RET.REL.NODEC R2 `(_Z10computeCDFPfS_P18DistributionParamsii) ;  /* 0xffffffdc02e87950 */ /* 0x000fea0003c3ffff */
.L_x_69:
        /* <DEDUP_REMOVED lines=10> */
.L_x_201:


//--------------------- .text._Z22selectBestDistributionP18DistributionParamsS0_ii --------------------------
	.section	.text._Z22selectBestDistributionP18DistributionParamsS0_ii,"ax",@progbits
	.align	128
        .global         _Z22selectBestDistributionP18DistributionParamsS0_ii
        .type           _Z22selectBestDistributionP18DistributionParamsS0_ii,@function
        .size           _Z22selectBestDistributionP18DistributionParamsS0_ii,(.L_x_207 - _Z22selectBestDistributionP18DistributionParamsS0_ii)
        .other          _Z22selectBestDistributionP18DistributionParamsS0_ii,@"STO_CUDA_ENTRY STV_DEFAULT"
_Z22selectBestDistributionP18DistributionParamsS0_ii:
.text._Z22selectBestDistributionP18DistributionParamsS0_ii:
[----:B------:R-:W-:Y:S01]  /*0000*/  LDC R1, c[0x0][0x37c] ;  /* 0x0000df00ff017b82 */ /* 0x000fe20000000800 */
[----:B------:R-:W0:Y:S07]  /*0010*/  S2R R3, SR_TID.X ;  /* 0x0000000000037919 */ /* 0x000e2e0000002100 */
[----:B------:R-:W0:Y:S01]  /*0020*/  S2UR UR4, SR_CTAID.X ;  /* 0x00000000000479c3 */ /* 0x000e220000002500 */
[----:B------:R-:W1:Y:S07]  /*0030*/  LDCU UR5, c[0x0][0x390] ;  /* 0x00007200ff0577ac */ /* 0x000e6e0008000800 */
[----:B------:R-:W0:Y:S02]  /*0040*/  LDC R10, c[0x0][0x360] ;  /* 0x0000d800ff0a7b82 */ /* 0x000e240000000800 */
[----:B0-----:R-:W-:-:S05]  /*0050*/  IMAD R10, R10, UR4, R3 ;  /* 0x000000040a0a7c24 */ /* 0x001fca000f8e0203 */
[----:B-1----:R-:W-:-:S13]  /*0060*/  ISETP.GE.AND P0, PT, R10, UR5, PT ;  /* 0x000000050a007c0c */ /* 0x002fda000bf06270 */
[----:B------:R-:W-:Y:S05]  /*0070*/  @P0 EXIT ;  /* 0x000000000000094d */ /* 0x000fea0003800000 */
[----:B------:R-:W0:Y:S01]  /*0080*/  LDCU UR4, c[0x0][0x394] ;  /* 0x00007280ff0477ac */ /* 0x000e220008000800 */
[----:B------:R-:W1:Y:S01]  /*0090*/  LDCU.64 UR6, c[0x0][0x380] ;  /* 0x00007000ff0677ac */ /* 0x000e620008000a00 */
[----:B------:R-:W2:Y:S01]  /*00a0*/  LDCU.64 UR8, c[0x0][0x358] ;  /* 0x00006b00ff0877ac */ /* 0x000ea20008000a00 */
[----:B0-----:R-:W-:-:S04]  /*00b0*/  IMAD R2, R10, UR4, RZ ;  /* 0x000000040a027c24 */ /* 0x001fc8000f8e02ff */
[----:B------:R-:W-:-:S03]  /*00c0*/  IMAD.WIDE R2, R2, 0x14, RZ ;  /* 0x0000001402027825 */ /* 0x000fc600078e02ff */
[----:B-1----:R-:W-:-:S04]  /*00d0*/  IADD3 R4, P0, PT, R2, UR6, RZ ;  /* 0x0000000602047c10 */ /* 0x002fc8000ff1e0ff */
[----:B------:R-:W-:-:S05]  /*00e0*/  IADD3.X R5, PT, PT, R3, UR7, RZ, P0, !PT ;  /* 0x0000000703057c10 */ /* 0x000fca00087fe4ff */
[----:B--2---:R0:W5:Y:S04]  /*00f0*/  LDG.E R0, desc[UR8][R4.64] ;  /* 0x0000000804007981 */ /* 0x004168000c1e1900 */
[----:B------:R0:W5:Y:S04]  /*0100*/  LDG.E R6, desc[UR8][R4.64+0x4] ;  /* 0x0000040804067981 */ /* 0x000168000c1e1900 */
[----:B------:R0:W5:Y:S04]  /*0110*/  LDG.E R7, desc[UR8][R4.64+0x8] ;  /* 0x0000080804077981 */ /* 0x000168000c1e1900 */
[----:B------:R0:W5:Y:S04]  /*0120*/  LDG.E R8, desc[UR8][R4.64+0xc] ;  /* 0x00000c0804087981 */ /* 0x000168000c1e1900 */
[----:B------:R0:W5:Y:S01]  /*0130*/  LDG.E R9, desc[UR8][R4.64+0x10] ;  /* 0x0000100804097981 */ /* 0x000162000c1e1900 */
[----:B------:R-:W-:-:S09]  /*0140*/  UISETP.GE.AND UP0, UPT, UR4, 0x1, UPT ;  /* 0x000000010400788c */ /* 0x000fd2000bf06270 */
[----:B0-----:R-:W-:Y:S05]  /*0150*/  BRA.U !UP0, `(.L_x_70) ;  /* 0x00000009082c7547 */ /* 0x001fea000b800000 */
[----:B------:R-:W-:Y:S01]  /*0160*/  UISETP.GE.U32.AND UP0, UPT, UR4, 0x4, UPT ;  /* 0x000000040400788c */ /* 0x000fe2000bf06070 */
[----:B------:R-:W-:Y:S01]  /*0170*/  IMAD.MOV.U32 R11, RZ, RZ, 0x7f800000 ;  /* 0x7f800000ff0b7424 */ /* 0x000fe200078e00ff */
[----:B------:R-:W-:Y:S01]  /*0180*/  ULOP3.LUT UR5, UR4, 0x3, URZ, 0xc0, !UPT ;  /* 0x0000000304057892 */ /* 0x000fe2000f8ec0ff */
[----:B------:R-:W-:-:S06]  /*0190*/  IMAD.MOV.U32 R13, RZ, RZ, RZ ;  /* 0x000000ffff0d7224 */ /* 0x000fcc00078e00ff */
[----:B------:R-:W-:Y:S05]  /*01a0*/  BRA.U !UP0, `(.L_x_71) ;  /* 0x00000005088c7547 */ /* 0x000fea000b800000 */
[----:B------:R-:W-:Y:S01]  /*01b0*/  ULOP3.LUT UR4, UR4, 0x7ffffffc, URZ, 0xc0, !UPT ;  /* 0x7ffffffc04047892 */ /* 0x000fe2000f8ec0ff */
[----:B------:R-:W-:Y:S01]  /*01c0*/  IADD3 R4, P0, PT, R4, 0x28, RZ ;  /* 0x0000002804047810 */ /* 0x000fe20007f1e0ff */
[----:B------:R-:W-:Y:S02]  /*01d0*/  IMAD.MOV.U32 R11, RZ, RZ, 0x7f800000 ;  /* 0x7f800000ff0b7424 */ /* 0x000fe400078e00ff */
[----:B------:R-:W-:Y:S01]  /*01e0*/  UIADD3 UR6, UPT, UPT, -UR4, URZ, URZ ;  /* 0x000000ff04067290 */ /* 0x000fe2000fffe1ff */
[----:B------:R-:W-:Y:S01]  /*01f0*/  IADD3.X R5, PT, PT, RZ, R5, RZ, P0, !PT ;  /* 0x00000005ff057210 */ /* 0x000fe200007fe4ff */
[----:B------:R-:W-:-:S10]  /*0200*/  IMAD.U32 R13, RZ, RZ, UR4 ;  /* 0x00000004ff0d7e24 */ /* 0x000fd4000f8e00ff */
.L_x_80:
[----:B------:R-:W2:Y:S04]  /*0210*/  LDG.E R22, desc[UR8][R4.64+-0x18] ;  /* 0xffffe80804167981 */ /* 0x000ea8000c1e1900 */
[----:B------:R-:W3:Y:S04]  /*0220*/  LDG.E R15, desc[UR8][R4.64+-0x4] ;  /* 0xfffffc08040f7981 */ /* 0x000ee8000c1e1900 */
[----:B------:R-:W4:Y:S04]  /*0230*/  LDG.E R14, desc[UR8][R4.64+0x10] ;  /* 0x00001008040e7981 */ /* 0x000f28000c1e1900 */
[----:B------:R-:W4:Y:S01]  /*0240*/  LDG.E R12, desc[UR8][R4.64+0x24] ;  /* 0x00002408040c7981 */ /* 0x000f22000c1e1900 */
[----:B------:R-:W-:Y:S01]  /*0250*/  UIADD3 UR6, UPT, UPT, UR6, 0x4, URZ ;  /* 0x0000000406067890 */ /* 0x000fe2000fffe0ff */
[----:B------:R-:W-:Y:S03]  /*0260*/  BSSY.RECONVERGENT B0, `(.L_x_72) ;  /* 0x0000018000007945 */ /* 0x000fe60003800200 */
[----:B------:R-:W-:Y:S01]  /*0270*/  UISETP.NE.AND UP0, UPT, UR6, URZ, UPT ;  /* 0x000000ff0600728c */ /* 0x000fe2000bf05270 */
[----:B--2---:R-:W-:-:S02]  /*0280*/  FSETP.NEU.AND P3, PT, R22, -INF , PT ;  /* 0xff8000001600780b */ /* 0x004fc40003f6d000 */
[----:B---3--:R-:W-:Y:S02]  /*0290*/  FSETP.NEU.AND P0, PT, R15, -INF , PT ;  /* 0xff8000000f00780b */ /* 0x008fe40003f0d000 */
[----:B----4-:R-:W-:Y:S02]  /*02a0*/  FSETP.NEU.AND P1, PT, R14, -INF , PT ;  /* 0xff8000000e00780b */ /* 0x010fe40003f2d000 */
[----:B------:R-:W-:-:S07]  /*02b0*/  FSETP.NEU.AND P2, PT, R12, -INF , PT ;  /* 0xff8000000c00780b */ /* 0x000fce0003f4d000 */
[----:B------:R-:W-:Y:S06]  /*02c0*/  @!P3 BRA `(.L_x_73) ;  /* 0x000000000044b947 */ /* 0x000fec0003800000 */
[----:B------:R-:W2:Y:S04]  /*02d0*/  LDG.E R21, desc[UR8][R4.64+-0x28] ;  /* 0xffffd80804157981 */ /* 0x000ea8000c1e1900 */
[----:B------:R-:W3:Y:S04]  /*02e0*/  LDG.E R18, desc[UR8][R4.64+-0x24] ;  /* 0xffffdc0804127981 */ /* 0x000ee8000c1e1900 */
[----:B------:R-:W4:Y:S04]  /*02f0*/  LDG.E R19, desc[UR8][R4.64+-0x20] ;  /* 0xffffe00804137981 */ /* 0x000f28000c1e1900 */
[----:B------:R-:W3:Y:S01]  /*0300*/  LDG.E R20, desc[UR8][R4.64+-0x1c] ;  /* 0xffffe40804147981 */ /* 0x000ee2000c1e1900 */
[----:B------:R-:W-:Y:S01]  /*0310*/  IMAD.MOV.U32 R16, RZ, RZ, 0x2 ;  /* 0x00000002ff107424 */ /* 0x000fe200078e00ff */
[----:B--2---:R-:W-:-:S04]  /*0320*/  ISETP.NE.AND P3, PT, R21, 0x2, PT ;  /* 0x000000021500780c */ /* 0x004fc80003f65270 */
[----:B------:R-:W-:-:S04]  /*0330*/  SEL R16, R16, 0x4, !P3 ;  /* 0x0000000410107807 */ /* 0x000fc80005800000 */
[----:B------:R-:W-:Y:S01]  /*0340*/  I2FP.F32.U32 R17, R16 ;  /* 0x0000001000117245 */ /* 0x000fe20000201000 */
[----:B------:R-:W-:-:S04]  /*0350*/  FADD R16, R22, R22 ;  /* 0x0000001616107221 */ /* 0x000fc80000000000 */
[----:B------:R-:W-:-:S05]  /*0360*/  FADD R16, -R16, R17 ;  /* 0x0000001110107221 */ /* 0x000fca0000000100 */
[----:B------:R-:W-:-:S13]  /*0370*/  FSETP.GEU.AND P3, PT, R16, R11, PT ;  /* 0x0000000b1000720b */ /* 0x000fda0003f6e000 */
[----:B-----5:R-:W-:Y:S01]  /*0380*/  @!P3 IMAD.MOV.U32 R0, RZ, RZ, R21 ;  /* 0x000000ffff00b224 */ /* 0x020fe200078e0015 */
[----:B------:R-:W-:Y:S01]  /*0390*/  @!P3 MOV R9, R22 ;  /* 0x000000160009b202 */ /* 0x000fe20000000f00 */
[----:B------:R-:W-:Y:S01]  /*03a0*/  @!P3 IMAD.MOV.U32 R11, RZ, RZ, R16 ;  /* 0x000000ffff0bb224 */ /* 0x000fe200078e0010 */
[----:B----4-:R-:W-:Y:S01]  /*03b0*/  @!P3 MOV R7, R19 ;  /* 0x000000130007b202 */ /* 0x010fe20000000f00 */
[----:B---3--:R-:W-:Y:S02]  /*03c0*/  @!P3 IMAD.MOV.U32 R6, RZ, RZ, R18 ;  /* 0x000000ffff06b224 */ /* 0x008fe400078e0012 */
[----:B------:R-:W-:-:S07]  /*03d0*/  @!P3 IMAD.MOV.U32 R8, RZ, RZ, R20 ;  /* 0x000000ffff08b224 */ /* 0x000fce00078e0014 */
.L_x_73:
[----:B------:R-:W-:Y:S05]  /*03e0*/  BSYNC.RECONVERGENT B0 ;  /* 0x0000000000007941 */ /* 0x000fea0003800200 */
.L_x_72:
[----:B------:R-:W-:Y:S04]  /*03f0*/  BSSY.RECONVERGENT B0, `(.L_x_74) ;  /* 0x0000013000007945 */ /* 0x000fe80003800200 */
[----:B------:R-:W-:Y:S05]  /*0400*/  @!P0 BRA `(.L_x_75) ;  /* 0x0000000000448947 */ /* 0x000fea0003800000 */
[----:B------:R-:W2:Y:S04]  /*0410*/  LDG.E R21, desc[UR8][R4.64+-0x14] ;  /* 0xffffec0804157981 */ /* 0x000ea8000c1e1900 */
[----:B------:R-:W3:Y:S04]  /*0420*/  LDG.E R18, desc[UR8][R4.64+-0x10] ;  /* 0xfffff00804127981 */ /* 0x000ee8000c1e1900 */
[----:B------:R-:W4:Y:S04]  /*0430*/  LDG.E R19, desc[UR8][R4.64+-0xc] ;  /* 0xfffff40804137981 */ /* 0x000f28000c1e1900 */
[----:B------:R-:W4:Y:S01]  /*0440*/  LDG.E R20, desc[UR8][R4.64+-0x8] ;  /* 0xfffff80804147981 */ /* 0x000f22000c1e1900 */
[----:B------:R-:W-:Y:S01]  /*0450*/  IMAD.MOV.U32 R16, RZ, RZ, 0x2 ;  /* 0x00000002ff107424 */ /* 0x000fe200078e00ff */
[----:B--2---:R-:W-:-:S04]  /*0460*/  ISETP.NE.AND P0, PT, R21, 0x2, PT ;  /* 0x000000021500780c */ /* 0x004fc80003f05270 */
[----:B------:R-:W-:-:S04]  /*0470*/  SEL R16, R16, 0x4, !P0 ;  /* 0x0000000410107807 */ /* 0x000fc80004000000 */
[----:B------:R-:W-:Y:S01]  /*0480*/  I2FP.F32.U32 R17, R16 ;  /* 0x0000001000117245 */ /* 0x000fe20000201000 */
[----:B------:R-:W-:-:S04]  /*0490*/  FADD R16, R15, R15 ;  /* 0x0000000f0f107221 */ /* 0x000fc80000000000 */
[----:B------:R-:W-:-:S05]  /*04a0*/  FADD R16, -R16, R17 ;  /* 0x0000001110107221 */ /* 0x000fca0000000100 */
[----:B------:R-:W-:-:S13]  /*04b0*/  FSETP.GEU.AND P0, PT, R16, R11, PT ;  /* 0x0000000b1000720b */ /* 0x000fda0003f0e000 */
[----:B-----5:R-:W-:Y:S01]  /*04c0*/  @!P0 MOV R0, R21 ;  /* 0x0000001500008202 */ /* 0x020fe20000000f00 */
[----:B------:R-:W-:Y:S01]  /*04d0*/  @!P0 IMAD.MOV.U32 R9, RZ, RZ, R15 ;  /* 0x000000ffff098224 */ /* 0x000fe200078e000f */
[----:B---3--:R-:W-:Y:S01]  /*04e0*/  @!P0 MOV R6, R18 ;  /* 0x0000001200068202 */ /* 0x008fe20000000f00 */
[----:B------:R-:W-:Y:S02]  /*04f0*/  @!P0 IMAD.MOV.U32 R11, RZ, RZ, R16 ;  /* 0x000000ffff0b8224 */ /* 0x000fe400078e0010 */
[----:B----4-:R-:W-:Y:S02]  /*0500*/  @!P0 IMAD.MOV.U32 R7, RZ, RZ, R19 ;  /* 0x000000ffff078224 */ /* 0x010fe400078e0013 */
[----:B------:R-:W-:-:S07]  /*0510*/  @!P0 IMAD.MOV.U32 R8, RZ, RZ, R20 ;  /* 0x000000ffff088224 */ /* 0x000fce00078e0014 */
.L_x_75:
[----:B------:R-:W-:Y:S05]  /*0520*/  BSYNC.RECONVERGENT B0 ;  /* 0x0000000000007941 */ /* 0x000fea0003800200 */
.L_x_74:
[----:B------:R-:W-:Y:S04]  /*0530*/  BSSY.RECONVERGENT B0, `(.L_x_76) ;  /* 0x0000013000007945 */ /* 0x000fe80003800200 */
[----:B------:R-:W-:Y:S05]  /*0540*/  @!P1 BRA `(.L_x_77) ;  /* 0x0000000000449947 */ /* 0x000fea0003800000 */
[----:B------:R-:W2:Y:S04]  /*0550*/  LDG.E R20, desc[UR8][R4.64] ;  /* 0x0000000804147981 */ /* 0x000ea8000c1e1900 */
[----:B------:R-:W3:Y:S04]  /*0560*/  LDG.E R17, desc[UR8][R4.64+0x4] ;  /* 0x0000040804117981 */ /* 0x000ee8000c1e1900 */
[----:B------:R-:W4:Y:S04]  /*0570*/  LDG.E R18, desc[UR8][R4.64+0x8] ;  /* 0x0000080804127981 */ /* 0x000f28000c1e1900 */
[----:B------:R-:W3:Y:S01]  /*0580*/  LDG.E R19, desc[UR8][R4.64+0xc] ;  /* 0x00000c0804137981 */ /* 0x000ee2000c1e1900 */
[----:B------:R-:W-:Y:S01]  /*0590*/  HFMA2 R15, -RZ, RZ, 0, 1.1920928955078125e-07 ;  /* 0x00000002ff0f7431 */ /* 0x000fe200000001ff */
        /* <DEDUP_REMOVED lines=9> */
[----:B---3--:R-:W-:Y:S01]  /*0630*/  @!P0 MOV R8, R19 ;  /* 0x0000001300088202 */ /* 0x008fe20000000f00 */
[----:B------:R-:W-:Y:S02]  /*0640*/  @!P0 IMAD.MOV.U32 R6, RZ, RZ, R17 ;  /* 0x000000ffff068224 */ /* 0x000fe400078e0011 */
[----:B----4-:R-:W-:-:S07]  /*0650*/  @!P0 IMAD.MOV.U32 R7, RZ, RZ, R18 ;  /* 0x000000ffff078224 */ /* 0x010fce00078e0012 */
.L_x_77:
[----:B------:R-:W-:Y:S05]  /*0660*/  BSYNC.RECONVERGENT B0 ;  /* 0x0000000000007941 */ /* 0x000fea0003800200 */
.L_x_76:
[----:B------:R-:W-:Y:S04]  /*0670*/  BSSY.RECONVERGENT B0, `(.L_x_78) ;  /* 0x0000013000007945 */ /* 0x000fe80003800200 */
[----:B------:R-:W-:Y:S05]  /*0680*/  @!P2 BRA `(.L_x_79) ;  /* 0x000000000044a947 */ /* 0x000fea0003800000 */
        /* <DEDUP_REMOVED lines=17> */
.L_x_79:
[----:B------:R-:W-:Y:S05]  /*07a0*/  BSYNC.RECONVERGENT B0 ;  /* 0x0000000000007941 */ /* 0x000fea0003800200 */
.L_x_78:
[----:B------:R-:W-:-:S05]  /*07b0*/  IADD3 R4, P0, PT, R4, 0x50, RZ ;  /* 0x0000005004047810 */ /* 0x000fca0007f1e0ff */
[----:B------:R-:W-:Y:S01]  /*07c0*/  IMAD.X R5, RZ, RZ, R5, P0 ;  /* 0x000000ffff057224 */ /* 0x000fe200000e0605 */
[----:B------:R-:W-:Y:S07]  /*07d0*/  BRA.U UP0, `(.L_x_80) ;  /* 0xfffffff9008c7547 */ /* 0x000fee000b83ffff */
.L_x_71:
[----:B------:R-:W-:-:S09]  /*07e0*/  UISETP.NE.AND UP0, UPT, UR5, URZ, UPT ;  /* 0x000000ff0500728c */ /* 0x000fd2000bf05270 */
[----:B------:R-:W-:Y:S05]  /*07f0*/  BRA.U !UP0, `(.L_x_70) ;  /* 0x0000000108847547 */ /* 0x000fea000b800000 */
[----:B------:R-:W0:Y:S01]  /*0800*/  LDCU.64 UR6, c[0x0][0x380] ;  /* 0x00007000ff0677ac */ /* 0x000e220008000a00 */
[----:B------:R-:W-:Y:S01]  /*0810*/  IMAD.WIDE.U32 R2, R13, 0x14, R2 ;  /* 0x000000140d027825 */ /* 0x000fe200078e0002 */
[----:B------:R-:W-:Y:S02]  /*0820*/  UIADD3 UR4, UPT, UPT, -UR5, URZ, URZ ;  /* 0x000000ff05047290 */ /* 0x000fe4000fffe1ff */
[----:B0-----:R-:W-:-:S04]  /*0830*/  IADD3 R12, P0, PT, R2, UR6, RZ ;  /* 0x00000006020c7c10 */ /* 0x001fc8000ff1e0ff */
[----:B------:R-:W-:-:S04]  /*0840*/  IADD3 R12, P1, PT, R12, 0x8, RZ ;  /* 0x000000080c0c7810 */ /* 0x000fc80007f3e0ff */
[----:B------:R-:W-:-:S09]  /*0850*/  IADD3.X R3, PT, PT, RZ, UR7, R3, P1, P0 ;  /* 0x00000007ff037c10 */ /* 0x000fd20008fe0403 */
.L_x_83:
[----:B------:R-:W-:-:S05]  /*0860*/  MOV R2, R12 ;  /* 0x0000000c00027202 */ /* 0x000fca0000000f00 */
[----:B------:R-:W2:Y:S01]  /*0870*/  LDG.E R15, desc[UR8][R2.64+0x8] ;  /* 0x00000808020f7981 */ /* 0x000ea2000c1e1900 */
[----:B------:R-:W-:Y:S01]  /*0880*/  UIADD3 UR4, UPT, UPT, UR4, 0x1, URZ ;  /* 0x0000000104047890 */ /* 0x000fe2000fffe0ff */
[----:B------:R-:W-:Y:S01]  /*0890*/  BSSY.RECONVERGENT B0, `(.L_x_81) ;  /* 0x0000015000007945 */ /* 0x000fe20003800200 */
[----:B------:R-:W-:Y:S02]  /*08a0*/  IADD3 R12, P1, PT, R2, 0x14, RZ ;  /* 0x00000014020c7810 */ /* 0x000fe40007f3e0ff */
[----:B------:R-:W-:Y:S01]  /*08b0*/  UISETP.NE.AND UP0, UPT, UR4, URZ, UPT ;  /* 0x000000ff0400728c */ /* 0x000fe2000bf05270 */
[----:B--2---:R-:W-:-:S13]  /*08c0*/  FSETP.NEU.AND P0, PT, R15, -INF , PT ;  /* 0xff8000000f00780b */ /* 0x004fda0003f0d000 */
[----:B------:R-:W-:Y:S05]  /*08d0*/  @!P0 BRA `(.L_x_82) ;  /* 0x0000000000408947 */ /* 0x000fea0003800000 */
[----:B------:R-:W2:Y:S01]  /*08e0*/  LDG.E R13, desc[UR8][R2.64+-0x8] ;  /* 0xfffff808020d7981 */ /* 0x000ea2000c1e1900 */
[----:B------:R-:W-:Y:S01]  /*08f0*/  IMAD.MOV.U32 R4, RZ, RZ, 0x2 ;  /* 0x00000002ff047424 */ /* 0x000fe200078e00ff */
[----:B--2---:R-:W-:-:S04]  /*0900*/  ISETP.NE.AND P0, PT, R13, 0x2, PT ;  /* 0x000000020d00780c */ /* 0x004fc80003f05270 */
[----:B------:R-:W-:-:S04]  /*0910*/  SEL R4, R4, 0x4, !P0 ;  /* 0x0000000404047807 */ /* 0x000fc80004000000 */
[----:B------:R-:W-:Y:S01]  /*0920*/  I2FP.F32.U32 R5, R4 ;  /* 0x0000000400057245 */ /* 0x000fe20000201000 */
[----:B------:R-:W-:-:S04]  /*0930*/  FADD R4, R15, R15 ;  /* 0x0000000f0f047221 */ /* 0x000fc80000000000 */
[----:B------:R-:W-:Y:S02]  /*0940*/  FADD R14, -R4, R5 ;  /* 0x00000005040e7221 */ /* 0x000fe40000000100 */
[----:B------:R-:W2:Y:S03]  /*0950*/  LDG.E R4, desc[UR8][R2.64+-0x4] ;  /* 0xfffffc0802047981 */ /* 0x000ea6000c1e1900 */
[----:B------:R-:W-:Y:S01]  /*0960*/  FSETP.GEU.AND P0, PT, R14, R11, PT ;  /* 0x0000000b0e00720b */ /* 0x000fe20003f0e000 */
[----:B------:R-:W3:-:S12]  /*0970*/  LDG.E R5, desc[UR8][R2.64+0x4] ;  /* 0x0000040802057981 */ /* 0x000ed8000c1e1900 */
[----:B-----5:R0:W5:Y:S01]  /*0980*/  @!P0 LDG.E R7, desc[UR8][R2.64] ;  /* 0x0000000802078981 */ /* 0x020162000c1e1900 */
[----:B------:R-:W-:Y:S01]  /*0990*/  @!P0 IMAD.MOV.U32 R0, RZ, RZ, R13 ;  /* 0x000000ffff008224 */ /* 0x000fe200078e000d */
[----:B------:R-:W-:Y:S01]  /*09a0*/  @!P0 MOV R9, R15 ;  /* 0x0000000f00098202 */ /* 0x000fe20000000f00 */
[----:B------:R-:W-:Y:S02]  /*09b0*/  @!P0 IMAD.MOV.U32 R11, RZ, RZ, R14 ;  /* 0x000000ffff0b8224 */ /* 0x000fe400078e000e */
[----:B--2---:R-:W-:Y:S01]  /*09c0*/  @!P0 IMAD.MOV.U32 R6, RZ, RZ, R4 ;  /* 0x000000ffff068224 */ /* 0x004fe200078e0004 */
[----:B0--3--:R-:W-:-:S07]  /*09d0*/  @!P0 MOV R8, R5 ;  /* 0x0000000500088202 */ /* 0x009fce0000000f00 */
.L_x_82:
[----:B------:R-:W-:Y:S05]  /*09e0*/  BSYNC.RECONVERGENT B0 ;  /* 0x0000000000007941 */ /* 0x000fea0003800200 */
.L_x_81:
[----:B------:R-:W-:Y:S01]  /*09f0*/  IMAD.X R3, RZ, RZ, R3, P1 ;  /* 0x000000ffff037224 */ /* 0x000fe200008e0603 */
[----:B------:R-:W-:Y:S06]  /*0a00*/  BRA.U UP0, `(.L_x_83) ;  /* 0xfffffffd00947547 */ /* 0x000fec000b83ffff */
.L_x_70:
[----:B------:R-:W0:Y:S02]  /*0a10*/  LDC.64 R2, c[0x0][0x388] ;  /* 0x0000e200ff027b82 */ /* 0x000e240000000a00 */
[----:B0-----:R-:W-:-:S05]  /*0a20*/  IMAD.WIDE R10, R10, 0x14, R2 ;  /* 0x000000140a0a7825 */ /* 0x001fca00078e0202 */
[----:B-----5:R-:W-:Y:S04]  /*0a30*/  STG.E desc[UR8][R10.64], R0 ;  /* 0x000000000a007986 */ /* 0x020fe8000c101908 */
[----:B------:R-:W-:Y:S04]  /*0a40*/  STG.E desc[UR8][R10.64+0x4], R6 ;  /* 0x000004060a007986 */ /* 0x000fe8000c101908 */
[----:B------:R-:W-:Y:S04]  /*0a50*/  STG.E desc[UR8][R10.64+0x8], R7 ;  /* 0x000008070a007986 */ /* 0x000fe8000c101908 */
[----:B------:R-:W-:Y:S04]  /*0a60*/  STG.E desc[UR8][R10.64+0xc], R8 ;  /* 0x00000c080a007986 */ /* 0x000fe8000c101908 */
[----:B------:R-:W-:Y:S01]  /*0a70*/  STG.E desc[UR8][R10.64+0x10], R9 ;  /* 0x000010090a007986 */ /* 0x000fe2000c101908 */
[----:B------:R-:W-:Y:S05]  /*0a80*/  EXIT ;  /* 0x000000000000794d */ /* 0x000fea0003800000 */
.L_x_84:
        /* <DEDUP_REMOVED lines=15> */
.L_x_207:


//--------------------- .text._Z15fitDistributionPfP18DistributionParamsiii --------------------------
	.section	.text._Z15fitDistributionPfP18DistributionParamsiii,"ax",@progbits
	.align	128
        .global         _Z15fitDistributionPfP18DistributionParamsiii
        .type           _Z15fitDistributionPfP18DistributionParamsiii,@function
        .size           _Z15fitDistributionPfP18DistributionParamsiii,(.L_x_204 - _Z15fitDistributionPfP18DistributionParamsiii)
        .other          _Z15fitDistributionPfP18DistributionParamsiii,@"STO_CUDA_ENTRY STV_DEFAULT"
_Z15fitDistributionPfP18DistributionParamsiii:
.text._Z15fitDistributionPfP18DistributionParamsiii:
[----:B------:R-:W-:Y:S01]  /*0000*/  LDC R1, c[0x0][0x37c] ;  /* 0x0000df00ff017b82 */ /* 0x000fe20000000800 */
[----:B------:R-:W0:Y:S07]  /*0010*/  S2R R2, SR_CTAID.Y ;  /* 0x0000000000027919 */ /* 0x000e2e0000002600 */
[----:B------:R-:W1:Y:S01]  /*0020*/  S2UR UR6, SR_CTAID.X ;  /* 0x00000000000679c3 */ /* 0x000e620000002500 */
[----:B------:R-:W0:Y:S07]  /*0030*/  LDCU UR4, c[0x0][0x398] ;  /* 0x00007300ff0477ac */ /* 0x000e2e0008000800 */
[----:B------:R-:W1:Y:S01]  /*0040*/  LDC R0, c[0x0][0x394] ;  /* 0x0000e500ff007b82 */ /* 0x000e620000000800 */
[----:B0-----:R-:W-:-:S04]  /*0050*/  ISETP.GE.AND P0, PT, R2, UR4, PT ;  /* 0x0000000402007c0c */ /* 0x001fc8000bf06270 */
[----:B-1----:R-:W-:-:S13]  /*0060*/  ISETP.LE.OR P0, PT, R0, UR6, P0 ;  /* 0x0000000600007c0c */ /* 0x002fda0008703670 */
[----:B------:R-:W-:Y:S05]  /*0070*/  @P0 EXIT ;  /* 0x000000000000094d */ /* 0x000fea0003800000 */
[----:B------:R-:W-:Y:S01]  /*0080*/  PRMT R2, R2, 0x9910, RZ ;  /* 0x0000991002027816 */ /* 0x000fe200000000ff */
[----:B------:R-:W0:Y:S03]  /*0090*/  LDCU.64 UR8, c[0x0][0x358] ;  /* 0x00006b00ff0877ac */ /* 0x000e260008000a00 */
[----:B------:R-:W-:-:S13]  /*00a0*/  ISETP.GT.AND P0, PT, R2, 0x1, PT ;  /* 0x000000010200780c */ /* 0x000fda0003f04270 */
[----:B------:R-:W-:Y:S05]  /*00b0*/  @P0 BRA `(.L_x_85) ;  /* 0x0000001800b00947 */ /* 0x000fea0003800000 */
[----:B------:R-:W-:-:S13]  /*00c0*/  ISETP.NE.AND P0, PT, R2, RZ, PT ;  /* 0x000000ff0200720c */ /* 0x000fda0003f05270 */
[----:B------:R-:W-:Y:S05]  /*00d0*/  @!P0 BRA `(.L_x_86) ;  /* 0x0000000c00748947 */ /* 0x000fea0003800000 */
[----:B------:R-:W-:-:S13]  /*00e0*/  ISETP.NE.AND P0, PT, R2, 0x1, PT ;  /* 0x000000010200780c */ /* 0x000fda0003f05270 */
[----:B0-----:R-:W-:Y:S05]  /*00f0*/  @P0 EXIT ;  /* 0x000000000000094d */ /* 0x001fea0003800000 */
[----:B------:R-:W0:Y:S01]  /*0100*/  LDC R2, c[0x0][0x390] ;  /* 0x0000e400ff027b82 */ /* 0x000e220000000800 */
[----:B------:R-:W-:Y:S01]  /*0110*/  HFMA2 R5, -RZ, RZ, 0, 0 ;  /* 0x00000000ff057431 */ /* 0x000fe200000001ff */
[----:B------:R-:W-:Y:S02]  /*0120*/  MOV R3, RZ ;  /* 0x000000ff00037202 */ /* 0x000fe40000000f00 */
[----:B0-----:R-:W-:-:S13]  /*0130*/  ISETP.GE.AND P0, PT, R2, 0x1, PT ;  /* 0x000000010200780c */ /* 0x001fda0003f06270 */
[----:B------:R-:W-:Y:S05]  /*0140*/  @!P0 BRA `(.L_x_87) ;  /* 0x0000000800748947 */ /* 0x000fea0003800000 */
[C---:B------:R-:W-:Y:S02]  /*0150*/  IADD3 R3, PT, PT, R2.reuse, -0x1, RZ ;  /* 0xffffffff02037810 */ /* 0x040fe40007ffe0ff */
[----:B------:R-:W-:Y:S02]  /*0160*/  LOP3.LUT R6, R2, 0xf, RZ, 0xc0, !PT ;  /* 0x0000000f02067812 */ /* 0x000fe400078ec0ff */
[----:B------:R-:W-:Y:S02]  /*0170*/  ISETP.GE.U32.AND P0, PT, R3, 0xf, PT ;  /* 0x0000000f0300780c */ /* 0x000fe40003f06070 */
[----:B------:R-:W-:Y:S02]  /*0180*/  ISETP.NE.AND P1, PT, R6, RZ, PT ;  /* 0x000000ff0600720c */ /* 0x000fe40003f25270 */
[----:B------:R-:W-:Y:S02]  /*0190*/  MOV R3, RZ ;  /* 0x000000ff00037202 */ /* 0x000fe40000000f00 */
[----:B------:R-:W-:-:S02]  /*01a0*/  MOV R9, RZ ;  /* 0x000000ff00097202 */ /* 0x000fc40000000f00 */
[----:B------:R-:W-:-:S05]  /*01b0*/  MOV R5, RZ ;  /* 0x000000ff00057202 */ /* 0x000fca0000000f00 */
[----:B------:R-:W-:Y:S05]  /*01c0*/  @!P0 BRA `(.L_x_88) ;  /* 0x0000000400248947 */ /* 0x000fea0003800000 */
[----:B------:R-:W-:Y:S01]  /*01d0*/  LOP3.LUT R9, R2, 0x7ffffff0, RZ, 0xc0, !PT ;  /* 0x7ffffff002097812 */ /* 0x000fe200078ec0ff */
[----:B------:R-:W-:Y:S01]  /*01e0*/  HFMA2 R3, -RZ, RZ, 0, 0 ;  /* 0x00000000ff037431 */ /* 0x000fe200000001ff */
[----:B------:R-:W-:Y:S02]  /*01f0*/  MOV R7, UR6 ;  /* 0x0000000600077c02 */ /* 0x000fe40008000f00 */
[----:B------:R-:W-:-:S07]  /*0200*/  IADD3 R4, PT, PT, -R9, RZ, RZ ;  /* 0x000000ff09047210 */ /* 0x000fce0007ffe1ff */
.L_x_89:
[----:B------:R-:W0:Y:S02]  /*0210*/  LDC.64 R14, c[0x0][0x380] ;  /* 0x0000e000ff0e7b82 */ /* 0x000e240000000a00 */
[----:B0-----:R-:W-:-:S05]  /*0220*/  IMAD.WIDE R14, R7, 0x4, R14 ;  /* 0x00000004070e7825 */ /* 0x001fca00078e020e */
[----:B------:R-:W2:Y:S01]  /*0230*/  LDG.E R8, desc[UR8][R14.64] ;  /* 0x000000080e087981 */ /* 0x000ea2000c1e1900 */
[----:B------:R-:W-:-:S04]  /*0240*/  IMAD.WIDE R28, R0, 0x4, R14 ;  /* 0x00000004001c7825 */ /* 0x000fc800078e020e */
[C---:B------:R-:W-:Y:S02]  /*0250*/  IMAD.WIDE R12, R0.reuse, 0x4, R28 ;  /* 0x00000004000c7825 */ /* 0x040fe400078e021c */
[----:B------:R-:W3:Y:S02]  /*0260*/  LDG.E R28, desc[UR8][R28.64] ;  /* 0x000000081c1c7981 */ /* 0x000ee4000c1e1900 */
[C---:B------:R-:W-:Y:S02]  /*0270*/  IMAD.WIDE R20, R0.reuse, 0x4, R12 ;  /* 0x0000000400147825 */ /* 0x040fe400078e020c */
[----:B------:R0:W4:Y:S04]  /*0280*/  LDG.E R27, desc[UR8][R12.64] ;  /* 0x000000080c1b7981 */ /* 0x000128000c1e1900 */
[----:B------:R-:W5:Y:S01]  /*0290*/  LDG.E R26, desc[UR8][R20.64] ;  /* 0x00000008141a7981 */ /* 0x000f62000c1e1900 */
[----:B------:R-:W-:-:S05]  /*02a0*/  IMAD.WIDE R24, R0, 0x4, R20 ;  /* 0x0000000400187825 */ /* 0x000fca00078e0214 */
[----:B------:R-:W5:Y:S01]  /*02b0*/  LDG.E R23, desc[UR8][R24.64] ;  /* 0x0000000818177981 */ /* 0x000f62000c1e1900 */
[----:B------:R-:W-:-:S05]  /*02c0*/  IMAD.WIDE R16, R0, 0x4, R24 ;  /* 0x0000000400107825 */ /* 0x000fca00078e0218 */
[----:B------:R1:W5:Y:S01]  /*02d0*/  LDG.E R22, desc[UR8][R16.64] ;  /* 0x0000000810167981 */ /* 0x000362000c1e1900 */
[----:B------:R-:W-:-:S04]  /*02e0*/  IMAD.WIDE R10, R0, 0x4, R16 ;  /* 0x00000004000a7825 */ /* 0x000fc800078e0210 */
[C---:B------:R-:W-:Y:S02]  /*02f0*/  IMAD.WIDE R18, R0.reuse, 0x4, R10 ;  /* 0x0000000400127825 */ /* 0x040fe400078e020a */
[----:B------:R-:W5:Y:S02]  /*0300*/  LDG.E R11, desc[UR8][R10.64] ;  /* 0x000000080a0b7981 */ /* 0x000f64000c1e1900 */
[----:B0-----:R-:W-:-:S05]  /*0310*/  IMAD.WIDE R12, R0, 0x4, R18 ;  /* 0x00000004000c7825 */ /* 0x001fca00078e0212 */
[----:B------:R-:W5:Y:S01]  /*0320*/  LDG.E R29, desc[UR8][R12.64] ;  /* 0x000000080c1d7981 */ /* 0x000f62000c1e1900 */
[----:B------:R-:W-:-:S03]  /*0330*/  IMAD.WIDE R14, R0, 0x4, R12 ;  /* 0x00000004000e7825 */ /* 0x000fc600078e020c */
[----:B------:R0:W5:Y:S01]  /*0340*/  LDG.E R10, desc[UR8][R18.64] ;  /* 0x00000008120a7981 */ /* 0x000162000c1e1900 */
[----:B-1----:R-:W-:-:S03]  /*0350*/  IMAD.WIDE R16, R0, 0x4, R14 ;  /* 0x0000000400107825 */ /* 0x002fc600078e020e */
[----:B------:R-:W5:Y:S01]  /*0360*/  LDG.E R14, desc[UR8][R14.64] ;  /* 0x000000080e0e7981 */ /* 0x000f62000c1e1900 */
[----:B0-----:R-:W-:-:S03]  /*0370*/  IMAD.WIDE R18, R0, 0x4, R16 ;  /* 0x0000000400127825 */ /* 0x001fc600078e0210 */
[----:B------:R0:W5:Y:S01]  /*0380*/  LDG.E R15, desc[UR8][R16.64] ;  /* 0x00000008100f7981 */ /* 0x000162000c1e1900 */
[----:B------:R-:W-:-:S03]  /*0390*/  IMAD.WIDE R20, R0, 0x4, R18 ;  /* 0x0000000400147825 */ /* 0x000fc600078e0212 */
[----:B------:R-:W5:Y:S01]  /*03a0*/  LDG.E R18, desc[UR8][R18.64] ;  /* 0x0000000812127981 */ /* 0x000f62000c1e1900 */
[----:B------:R-:W-:-:S03]  /*03b0*/  IMAD.WIDE R24, R0, 0x4, R20 ;  /* 0x0000000400187825 */ /* 0x000fc600078e0214 */
[----:B------:R-:W5:Y:S01]  /*03c0*/  LDG.E R20, desc[UR8][R20.64] ;  /* 0x0000000814147981 */ /* 0x000f62000c1e1900 */
[----:B------:R-:W-:-:S03]  /*03d0*/  IMAD.WIDE R12, R0, 0x4, R24 ;  /* 0x00000004000c7825 */ /* 0x000fc600078e0218 */
[----:B------:R-:W5:Y:S01]  /*03e0*/  LDG.E R24, desc[UR8][R24.64] ;  /* 0x0000000818187981 */ /* 0x000f62000c1e1900 */
[----:B0-----:R-:W-:-:S03]  /*03f0*/  IMAD.WIDE R16, R0, 0x4, R12 ;  /* 0x0000000400107825 */ /* 0x001fc600078e020c */
[----:B------:R-:W5:Y:S04]  /*0400*/  LDG.E R19, desc[UR8][R12.64] ;  /* 0x000000080c137981 */ /* 0x000f68000c1e1900 */
[----:B------:R-:W5:Y:S01]  /*0410*/  LDG.E R16, desc[UR8][R16.64] ;  /* 0x0000000810107981 */ /* 0x000f62000c1e1900 */
[----:B------:R-:W-:-:S04]  /*0420*/  IADD3 R4, PT, PT, R4, 0x10, RZ ;  /* 0x0000001004047810 */ /* 0x000fc80007ffe0ff */
[----:B------:R-:W-:Y:S02]  /*0430*/  ISETP.NE.AND P0, PT, R4, RZ, PT ;  /* 0x000000ff0400720c */ /* 0x000fe40003f05270 */
[----:B------:R-:W-:Y:S01]  /*0440*/  LEA R7, R0, R7, 0x4 ;  /* 0x0000000700077211 */ /* 0x000fe200078e20ff */
[C---:B--2---:R-:W-:Y:S01]  /*0450*/  FADD R5, R8.reuse, R5 ;  /* 0x0000000508057221 */ /* 0x044fe20000000000 */
[----:B------:R-:W-:-:S03]  /*0460*/  FFMA R3, R8, R8, R3 ;  /* 0x0000000808037223 */ /* 0x000fc60000000003 */
[----:B---3--:R-:W-:Y:S01]  /*0470*/  FADD R8, R5, R28 ;  /* 0x0000001c05087221 */ /* 0x008fe20000000000 */
[----:B------:R-:W-:-:S03]  /*0480*/  FFMA R28, R28, R28, R3 ;  /* 0x0000001c1c1c7223 */ /* 0x000fc60000000003 */
[----:B----4-:R-:W-:Y:S01]  /*0490*/  FADD R3, R8, R27 ;  /* 0x0000001b08037221 */ /* 0x010fe20000000000 */
[----:B------:R-:W-:-:S03]  /*04a0*/  FFMA R27, R27, R27, R28 ;  /* 0x0000001b1b1b7223 */ /* 0x000fc6000000001c */
[----:B-----5:R-:W-:Y:S01]  /*04b0*/  FADD R8, R3, R26 ;  /* 0x0000001a03087221 */ /* 0x020fe20000000000 */
[----:B------:R-:W-:-:S03]  /*04c0*/  FFMA R26, R26, R26, R27 ;  /* 0x0000001a1a1a7223 */ /* 0x000fc6000000001b */
[----:B------:R-:W-:Y:S01]  /*04d0*/  FADD R3, R8, R23 ;  /* 0x0000001708037221 */ /* 0x000fe20000000000 */
        /* <DEDUP_REMOVED lines=22> */
[----:B------:R-:W-:Y:S01]  /*0640*/  FFMA R3, R16, R16, R3 ;  /* 0x0000001010037223 */ /* 0x000fe20000000003 */
[----:B------:R-:W-:Y:S06]  /*0650*/  @P0 BRA `(.L_x_89) ;  /* 0xfffffff800ec0947 */ /* 0x000fec000383ffff */
.L_x_88:
[----:B------:R-:W-:Y:S05]  /*0660*/  @!P1 BRA `(.L_x_87) ;  /* 0x00000004002c9947 */ /* 0x000fea0003800000 */
[----:B------:R-:W-:Y:S02]  /*0670*/  ISETP.GE.U32.AND P0, PT, R6, 0x8, PT ;  /* 0x000000080600780c */ /* 0x000fe40003f06070 */
[----:B------:R-:W-:-:S04]  /*0680*/  LOP3.LUT R8, R2, 0x7, RZ, 0xc0, !PT ;  /* 0x0000000702087812 */ /* 0x000fc800078ec0ff */
[----:B------:R-:W-:-:S07]  /*0690*/  ISETP.NE.AND P1, PT, R8, RZ, PT ;  /* 0x000000ff0800720c */ /* 0x000fce0003f25270 */
[----:B------:R-:W-:Y:S06]  /*06a0*/  @!P0 BRA `(.L_x_90) ;  /* 0x00000000008c8947 */ /* 0x000fec0003800000 */
[----:B------:R-:W0:Y:S01]  /*06b0*/  LDC.64 R16, c[0x0][0x380] ;  /* 0x0000e000ff107b82 */ /* 0x000e220000000a00 */
[----:B------:R-:W-:-:S04]  /*06c0*/  IMAD R7, R9, R0, UR6 ;  /* 0x0000000609077e24 */ /* 0x000fc8000f8e0200 */
[----:B0-----:R-:W-:-:S04]  /*06d0*/  IMAD.WIDE R16, R7, 0x4, R16 ;  /* 0x0000000407107825 */ /* 0x001fc800078e0210 */
[C---:B------:R-:W-:Y:S02]  /*06e0*/  IMAD.WIDE R18, R0.reuse, 0x4, R16 ;  /* 0x0000000400127825 */ /* 0x040fe400078e0210 */
[----:B------:R-:W2:Y:S02]  /*06f0*/  LDG.E R16, desc[UR8][R16.64] ;  /* 0x0000000810107981 */ /* 0x000ea4000c1e1900 */
[C---:B------:R-:W-:Y:S02]  /*0700*/  IMAD.WIDE R20, R0.reuse, 0x4, R18 ;  /* 0x0000000400147825 */ /* 0x040fe400078e0212 */
[----:B------:R-:W3:Y:S02]  /*0710*/  LDG.E R18, desc[UR8][R18.64] ;  /* 0x0000000812127981 */ /* 0x000ee4000c1e1900 */
[C---:B------:R-:W-:Y:S02]  /*0720*/  IMAD.WIDE R6, R0.reuse, 0x4, R20 ;  /* 0x0000000400067825 */ /* 0x040fe400078e0214 */
[----:B------:R-:W4:Y:S02]  /*0730*/  LDG.E R20, desc[UR8][R20.64] ;  /* 0x0000000814147981 */ /* 0x000f24000c1e1900 */
[----:B------:R-:W-:-:S02]  /*0740*/  IMAD.WIDE R22, R0, 0x4, R6 ;  /* 0x0000000400167825 */ /* 0x000fc400078e0206 */
[----:B------:R-:W5:Y:S02]  /*0750*/  LDG.E R6, desc[UR8][R6.64] ;  /* 0x0000000806067981 */ /* 0x000f64000c1e1900 */
[C---:B------:R-:W-:Y:S02]  /*0760*/  IMAD.WIDE R10, R0.reuse, 0x4, R22 ;  /* 0x00000004000a7825 */ /* 0x040fe400078e0216 */
[----:B------:R-:W5:Y:S02]  /*0770*/  LDG.E R22, desc[UR8][R22.64] ;  /* 0x0000000816167981 */ /* 0x000f64000c1e1900 */
[C---:B------:R-:W-:Y:S02]  /*0780*/  IMAD.WIDE R12, R0.reuse, 0x4, R10 ;  /* 0x00000004000c7825 */ /* 0x040fe400078e020a */
[----:B------:R-:W5:Y:S02]  /*0790*/  LDG.E R10, desc[UR8][R10.64] ;  /* 0x000000080a0a7981 */ /* 0x000f64000c1e1900 */
[----:B------:R-:W-:-:S02]  /*07a0*/  IMAD.WIDE R14, R0, 0x4, R12 ;  /* 0x00000004000e7825 */ /* 0x000fc400078e020c */
[----:B------:R-:W5:Y:S04]  /*07b0*/  LDG.E R12, desc[UR8][R12.64] ;  /* 0x000000080c0c7981 */ /* 0x000f68000c1e1900 */
[----:B------:R-:W5:Y:S01]  /*07c0*/  LDG.E R14, desc[UR8][R14.64] ;  /* 0x000000080e0e7981 */ /* 0x000f62000c1e1900 */
[----:B------:R-:W-:Y:S01]  /*07d0*/  IADD3 R9, PT, PT, R9, 0x8, RZ ;  /* 0x0000000809097810 */ /* 0x000fe20007ffe0ff */
[----:B--2---:R-:W-:Y:S01]  /*07e0*/  FADD R5, R5, R16 ;  /* 0x0000001005057221 */ /* 0x004fe20000000000 */
        /* <DEDUP_REMOVED lines=14> */
[----:B------:R-:W-:-:S07]  /*08d0*/  FFMA R3, R14, R14, R3 ;  /* 0x0000000e0e037223 */ /* 0x000fce0000000003 */
.L_x_90:
        /* <DEDUP_REMOVED lines=12> */
[----:B------:R-:W-:Y:S02]  /*09a0*/  IMAD.WIDE R14, R0, 0x4, R12 ;  /* 0x00000004000e7825 */ /* 0x000fe400078e020c */
[----:B------:R-:W4:Y:S04]  /*09b0*/  LDG.E R12, desc[UR8][R12.64] ;  /* 0x000000080c0c7981 */ /* 0x000f28000c1e1900 */
        /* <DEDUP_REMOVED lines=9> */
[----:B------:R-:W-:-:S07]  /*0a50*/  FFMA R3, R14, R14, R3 ;  /* 0x0000000e0e037223 */ /* 0x000fce0000000003 */
.L_x_91:
[----:B------:R-:W-:Y:S05]  /*0a60*/  @!P1 BRA `(.L_x_87) ;  /* 0x00000000002c9947 */ /* 0x000fea0003800000 */
[----:B------:R-:W0:Y:S01]  /*0a70*/  LDC.64 R10, c[0x0][0x380] ;  /* 0x0000e000ff0a7b82 */ /* 0x000e220000000a00 */
[----:B------:R-:W-:Y:S01]  /*0a80*/  IMAD R9, R9, R0, UR6 ;  /* 0x0000000609097e24 */ /* 0x000fe2000f8e0200 */
[----:B------:R-:W-:-:S07]  /*0a90*/  IADD3 R4, PT, PT, -R4, RZ, RZ ;  /* 0x000000ff04047210 */ /* 0x000fce0007ffe1ff */
.L_x_92:
[----:B0-----:R-:W-:-:S06]  /*0aa0*/  IMAD.WIDE R6, R9, 0x4, R10 ;  /* 0x0000000409067825 */ /* 0x001fcc00078e020a */
[----:B------:R-:W2:Y:S01]  /*0ab0*/  LDG.E R6, desc[UR8][R6.64] ;  /* 0x0000000806067981 */ /* 0x000ea2000c1e1900 */
[----:B------:R-:W-:Y:S02]  /*0ac0*/  IADD3 R4, PT, PT, R4, 0x1, RZ ;  /* 0x0000000104047810 */ /* 0x000fe40007ffe0ff */
[----:B------:R-:W-:Y:S02]  /*0ad0*/  IADD3 R9, PT, PT, R9, R0, RZ ;  /* 0x0000000009097210 */ /* 0x000fe40007ffe0ff */
[----:B------:R-:W-:Y:S01]  /*0ae0*/  ISETP.NE.AND P0, PT, R4, RZ, PT ;  /* 0x000000ff0400720c */ /* 0x000fe20003f05270 */
[C---:B--2---:R-:W-:Y:S01]  /*0af0*/  FADD R5, R6.reuse, R5 ;  /* 0x0000000506057221 */ /* 0x044fe20000000000 */
[----:B------:R-:W-:-:S11]  /*0b00*/  FFMA R3, R6, R6, R3 ;  /* 0x0000000606037223 */ /* 0x000fd60000000003 */
[----:B------:R-:W-:Y:S05]  /*0b10*/  @P0 BRA `(.L_x_92) ;  /* 0xfffffffc00e00947 */ /* 0x000fea000383ffff */
.L_x_87:
[----:B------:R-:W-:-:S04]  /*0b20*/  I2FP.F32.S32 R2, R2 ;  /* 0x0000000200027245 */ /* 0x000fc80000201400 */
        /* <DEDUP_REMOVED lines=11> */
[----:B------:R-:W-:Y:S05]  /*0be0*/  CALL.REL.NOINC `($__internal_4_$__cuda_sm3x_div_rn_noftz_f32_slowpath) ;  /* 0x0000006400507944 */ /* 0x000fea0003c00000 */
[----:B------:R-:W-:-:S07]  /*0bf0*/  MOV R17, R0 ;  /* 0x0000000000117202 */ /* 0x000fce0000000f00 */
.L_x_93:
        /* <DEDUP_REMOVED lines=12> */
.L_x_94:
[----:B------:R-:W-:Y:S01]  /*0cc0*/  HFMA2 R3, -RZ, RZ, 1.666015625, -0.052093505859375 ;  /* 0x3eaaaaabff037431 */ /* 0x000fe200000001ff */
[----:B------:R-:W-:Y:S01]  /*0cd0*/  MOV R2, 0x40400000 ;  /* 0x4040000000027802 */ /* 0x000fe20000000f00 */
[----:B------:R-:W-:-:S04]  /*0ce0*/  FFMA R0, -R17, R17, R0 ;  /* 0x0000001111007223 */ /* 0x000fc80000000100 */
[----:B------:R-:W0:Y:S01]  /*0cf0*/  FCHK P0, R0, 3 ;  /* 0x4040000000007902 */ /* 0x000e220000000000 */
[----:B------:R-:W-:-:S04]  /*0d00*/  FFMA R2, R3, -R2, 1 ;  /* 0x3f80000003027423 */ /* 0x000fc80000000802 */
[----:B------:R-:W-:-:S04]  /*0d10*/  FFMA R3, R2, R3, 0.3333333432674407959 ;  /* 0x3eaaaaab02037423 */ /* 0x000fc80000000003 */
[----:B------:R-:W-:-:S04]  /*0d20*/  FFMA R2, R0, R3, RZ ;  /* 0x0000000300027223 */ /* 0x000fc800000000ff */
[----:B------:R-:W-:-:S04]  /*0d30*/  FFMA R4, R2, -3, R0 ;  /* 0xc040000002047823 */ /* 0x000fc80000000000 */
[----:B------:R-:W-:Y:S01]  /*0d40*/  FFMA R2, R3, R4, R2 ;  /* 0x0000000403027223 */ /* 0x000fe20000000002 */
[----:B0-----:R-:W-:Y:S06]  /*0d50*/  @!P0 BRA `(.L_x_95) ;  /* 0x0000000000108947 */ /* 0x001fec0003800000 */
[----:B------:R-:W-:Y:S02]  /*0d60*/  MOV R27, 0x40400000 ;  /* 0x40400000001b7802 */ /* 0x000fe40000000f00 */
[----:B------:R-:W-:-:S07]  /*0d70*/  MOV R18, 0xd90 ;  /* 0x00000d9000127802 */ /* 0x000fce0000000f00 */
[----:B------:R-:W-:Y:S05]  /*0d80*/  CALL.REL.NOINC `($__internal_4_$__cuda_sm3x_div_rn_noftz_f32_slowpath) ;  /* 0x0000006000e87944 */ /* 0x000fea0003c00000 */
[----:B------:R-:W-:-:S07]  /*0d90*/  MOV R2, R0 ;  /* 0x0000000000027202 */ /* 0x000fce0000000f00 */
.L_x_95:
[----:B------:R-:W-:-:S04]  /*0da0*/  FMNMX R18, R2, 9.9999999747524270788e-07, !PT ;  /* 0x358637bd02127809 */ /* 0x000fc80007800000 */
[----:B------:R-:W-:Y:S01]  /*0db0*/  IADD3 R0, PT, PT, R18, -0xd000000, RZ ;  /* 0xf300000012007810 */ /* 0x000fe20007ffe0ff */
[----:B------:R0:W1:Y:S03]  /*0dc0*/  MUFU.RSQ R3, R18 ;  /* 0x0000001200037308 */ /* 0x0000660000001400 */
[----:B------:R-:W-:-:S13]  /*0dd0*/  ISETP.GT.U32.AND P0, PT, R0, 0x727fffff, PT ;  /* 0x727fffff0000780c */ /* 0x000fda0003f04070 */
[----:B0-----:R-:W-:Y:S05]  /*0de0*/  @!P0 BRA `(.L_x_96) ;  /* 0x0000000000108947 */ /* 0x001fea0003800000 */
[----:B------:R-:W-:-:S07]  /*0df0*/  MOV R20, 0xe10 ;  /* 0x00000e1000147802 */ /* 0x000fce0000000f00 */
[----:B-1----:R-:W-:Y:S05]  /*0e00*/  CALL.REL.NOINC `($__internal_3_$__cuda_sm20_sqrt_rn_f32_slowpath) ;  /* 0x00000060006c7944 */ /* 0x002fea0003c00000 */
[----:B------:R-:W-:Y:S01]  /*0e10*/  MOV R16, R18 ;  /* 0x0000001200107202 */ /* 0x000fe20000000f00 */
[----:B------:R-:W-:Y:S06]  /*0e20*/  BRA `(.L_x_97) ;  /* 0x0000000000107947 */ /* 0x000fec0003800000 */
.L_x_96:
[----:B-1----:R-:W-:Y:S01]  /*0e30*/  FMUL.FTZ R16, R18, R3 ;  /* 0x0000000312107220 */ /* 0x002fe20000410000 */
[----:B------:R-:W-:-:S03]  /*0e40*/  FMUL.FTZ R0, R3, 0.5 ;  /* 0x3f00000003007820 */ /* 0x000fc60000410000 */
[----:B------:R-:W-:-:S04]  /*0e50*/  FFMA R3, -R16, R16, R18 ;  /* 0x0000001010037223 */ /* 0x000fc80000000112 */
[----:B------:R-:W-:-:S07]  /*0e60*/  FFMA R16, R3, R0, R16 ;  /* 0x0000000003107223 */ /* 0x000fce0000000010 */
.L_x_97:
[----:B------:R-:W-:Y:S01]  /*0e70*/  HFMA2 R15, -RZ, RZ, 0, 5.9604644775390625e-08 ;  /* 0x00000001ff0f7431 */ /* 0x000fe200000001ff */
[----:B------:R-:W-:Y:S02]  /*0e80*/  PLOP3.LUT P0, PT, PT, PT, PT, 0x8, 0x80 ;  /* 0x000000000080781c */ /* 0x000fe40003f0e170 */
[----:B------:R-:W-:Y:S01]  /*0e90*/  MOV R14, 0x40400000 ;  /* 0x40400000000e7802 */ /* 0x000fe20000000f00 */
[----:B------:R-:W-:Y:S10]  /*0ea0*/  BRA `(.L_x_98) ;  /* 0x00000038009c7947 */ /* 0x000ff40003800000 */
.L_x_86:
[----:B------:R-:W1:Y:S01]  /*0eb0*/  LDC R2, c[0x0][0x390] ;  /* 0x0000e400ff027b82 */ /* 0x000e620000000800 */
[----:B------:R-:W-:Y:S01]  /*0ec0*/  HFMA2 R5, -RZ, RZ, 0, 0 ;  /* 0x00000000ff057431 */ /* 0x000fe200000001ff */
[----:B------:R-:W-:Y:S02]  /*0ed0*/  MOV R3, RZ ;  /* 0x000000ff00037202 */ /* 0x000fe40000000f00 */
[----:B-1----:R-:W-:-:S13]  /*0ee0*/  ISETP.GE.AND P0, PT, R2, 0x1, PT ;  /* 0x000000010200780c */ /* 0x002fda0003f06270 */
        /* <DEDUP_REMOVED lines=13> */
.L_x_101:
[----:B------:R-:W1:Y:S02]  /*0fc0*/  LDC.64 R14, c[0x0][0x380] ;  /* 0x0000e000ff0e7b82 */ /* 0x000e640000000a00 */
[----:B-1----:R-:W-:-:S05]  /*0fd0*/  IMAD.WIDE R14, R7, 0x4, R14 ;  /* 0x00000004070e7825 */ /* 0x002fca00078e020e */
[----:B0-----:R-:W2:Y:S01]  /*0fe0*/  LDG.E R8, desc[UR8][R14.64] ;  /* 0x000000080e087981 */ /* 0x001ea2000c1e1900 */
        /* <DEDUP_REMOVED lines=66> */
.L_x_100:
[----:B------:R-:W-:Y:S05]  /*1410*/  @!P1 BRA `(.L_x_99) ;  /* 0x00000004002c9947 */ /* 0x000fea0003800000 */
[----:B------:R-:W-:Y:S02]  /*1420*/  ISETP.GE.U32.AND P0, PT, R6, 0x8, PT ;  /* 0x000000080600780c */ /* 0x000fe40003f06070 */
[----:B------:R-:W-:-:S04]  /*1430*/  LOP3.LUT R8, R2, 0x7, RZ, 0xc0, !PT ;  /* 0x0000000702087812 */ /* 0x000fc800078ec0ff */
[----:B------:R-:W-:-:S07]  /*1440*/  ISETP.NE.AND P1, PT, R8, RZ, PT ;  /* 0x000000ff0800720c */ /* 0x000fce0003f25270 */
[----:B------:R-:W-:Y:S06]  /*1450*/  @!P0 BRA `(.L_x_102) ;  /* 0x00000000008c8947 */ /* 0x000fec0003800000 */
[----:B------:R-:W1:Y:S01]  /*1460*/  LDC.64 R16, c[0x0][0x380] ;  /* 0x0000e000ff107b82 */ /* 0x000e620000000a00 */
[----:B------:R-:W-:-:S04]  /*1470*/  IMAD R7, R9, R0, UR6 ;  /* 0x0000000609077e24 */ /* 0x000fc8000f8e0200 */
[----:B-1----:R-:W-:-:S04]  /*1480*/  IMAD.WIDE R16, R7, 0x4, R16 ;  /* 0x0000000407107825 */ /* 0x002fc800078e0210 */
[C---:B------:R-:W-:Y:S02]  /*1490*/  IMAD.WIDE R18, R0.reuse, 0x4, R16 ;  /* 0x0000000400127825 */ /* 0x040fe400078e0210 */
[----:B0-----:R-:W2:Y:S02]  /*14a0*/  LDG.E R16, desc[UR8][R16.64] ;  /* 0x0000000810107981 */ /* 0x001ea4000c1e1900 */
        /* <DEDUP_REMOVED lines=30> */
.L_x_102:
        /* <DEDUP_REMOVED lines=24> */
.L_x_103:
[----:B------:R-:W-:Y:S05]  /*1810*/  @!P1 BRA `(.L_x_99) ;  /* 0x00000000002c9947 */ /* 0x000fea0003800000 */
[----:B------:R-:W1:Y:S01]  /*1820*/  LDC.64 R10, c[0x0][0x380] ;  /* 0x0000e000ff0a7b82 */ /* 0x000e620000000a00 */
[----:B------:R-:W-:Y:S01]  /*1830*/  IMAD R9, R9, R0, UR6 ;  /* 0x0000000609097e24 */ /* 0x000fe2000f8e0200 */
[----:B------:R-:W-:-:S07]  /*1840*/  IADD3 R4, PT, PT, -R4, RZ, RZ ;  /* 0x000000ff04047210 */ /* 0x000fce0007ffe1ff */
.L_x_104:
[----:B-1----:R-:W-:-:S06]  /*1850*/  IMAD.WIDE R6, R9, 0x4, R10 ;  /* 0x0000000409067825 */ /* 0x002fcc00078e020a */
[----:B0-----:R-:W2:Y:S01]  /*1860*/  LDG.E R6, desc[UR8][R6.64] ;  /* 0x0000000806067981 */ /* 0x001ea2000c1e1900 */
[----:B------:R-:W-:Y:S02]  /*1870*/  IADD3 R4, PT, PT, R4, 0x1, RZ ;  /* 0x0000000104047810 */ /* 0x000fe40007ffe0ff */
[----:B------:R-:W-:Y:S02]  /*1880*/  IADD3 R9, PT, PT, R9, R0, RZ ;  /* 0x0000000009097210 */ /* 0x000fe40007ffe0ff */
[----:B------:R-:W-:Y:S01]  /*1890*/  ISETP.NE.AND P0, PT, R4, RZ, PT ;  /* 0x000000ff0400720c */ /* 0x000fe20003f05270 */
[C---:B--2---:R-:W-:Y:S01]  /*18a0*/  FADD R5, R6.reuse, R5 ;  /* 0x0000000506057221 */ /* 0x044fe20000000000 */
[----:B------:R-:W-:-:S11]  /*18b0*/  FFMA R3, R6, R6, R3 ;  /* 0x0000000606037223 */ /* 0x000fd60000000003 */
[----:B------:R-:W-:Y:S05]  /*18c0*/  @P0 BRA `(.L_x_104) ;  /* 0xfffffffc00e00947 */ /* 0x000fea000383ffff */
.L_x_99:
[----:B------:R-:W-:-:S04]  /*18d0*/  I2FP.F32.S32 R2, R2 ;  /* 0x0000000200027245 */ /* 0x000fc80000201400 */
[----:B------:R-:W1:Y:S08]  /*18e0*/  MUFU.RCP R7, R2 ;  /* 0x0000000200077308 */ /* 0x000e700000001000 */
[----:B------:R-:W2:Y:S01]  /*18f0*/  FCHK P0, R5, R2 ;  /* 0x0000000205007302 */ /* 0x000ea20000000000 */
[----:B-1----:R-:W-:-:S04]  /*1900*/  FFMA R0, -R2, R7, 1 ;  /* 0x3f80000002007423 */ /* 0x002fc80000000107 */
[----:B------:R-:W-:-:S04]  /*1910*/  FFMA R0, R7, R0, R7 ;  /* 0x0000000007007223 */ /* 0x000fc80000000007 */
[----:B------:R-:W-:-:S04]  /*1920*/  FFMA R7, R0, R5, RZ ;  /* 0x0000000500077223 */ /* 0x000fc800000000ff */
[----:B------:R-:W-:-:S04]  /*1930*/  FFMA R4, -R2, R7, R5 ;  /* 0x0000000702047223 */ /* 0x000fc80000000105 */
[----:B------:R-:W-:Y:S01]  /*1940*/  FFMA R17, R0, R4, R7 ;  /* 0x0000000400117223 */ /* 0x000fe20000000007 */
[----:B--2---:R-:W-:Y:S06]  /*1950*/  @!P0 BRA `(.L_x_105) ;  /* 0x0000000000148947 */ /* 0x004fec0003800000 */
[----:B------:R-:W-:Y:S02]  /*1960*/  MOV R0, R5 ;  /* 0x0000000500007202 */ /* 0x000fe40000000f00 */
[----:B------:R-:W-:Y:S02]  /*1970*/  MOV R27, R2 ;  /* 0x00000002001b7202 */ /* 0x000fe40000000f00 */
[----:B------:R-:W-:-:S07]  /*1980*/  MOV R18, 0x19a0 ;  /* 0x000019a000127802 */ /* 0x000fce0000000f00 */
[----:B0-----:R-:W-:Y:S05]  /*1990*/  CALL.REL.NOINC `($__internal_4_$__cuda_sm3x_div_rn_noftz_f32_slowpath) ;  /* 0x0000005400e47944 */ /* 0x001fea0003c00000 */
[----:B------:R-:W-:-:S07]  /*19a0*/  MOV R17, R0 ;  /* 0x0000000000117202 */ /* 0x000fce0000000f00 */
.L_x_105:
        /* <DEDUP_REMOVED lines=12> */
.L_x_106:
[----:B------:R-:W-:-:S05]  /*1a70*/  FFMA R0, -R17, R17, R0 ;  /* 0x0000001111007223 */ /* 0x000fca0000000100 */
[----:B------:R-:W-:-:S04]  /*1a80*/  FMNMX R18, R0, 9.9999999747524270788e-07, !PT ;  /* 0x358637bd00127809 */ /* 0x000fc80007800000 */
[----:B------:R-:W-:Y:S01]  /*1a90*/  IADD3 R0, PT, PT, R18, -0xd000000, RZ ;  /* 0xf300000012007810 */ /* 0x000fe20007ffe0ff */
[----:B------:R1:W2:Y:S03]  /*1aa0*/  MUFU.RSQ R3, R18 ;  /* 0x0000001200037308 */ /* 0x0002a60000001400 */
[----:B------:R-:W-:-:S13]  /*1ab0*/  ISETP.GT.U32.AND P0, PT, R0, 0x727fffff, PT ;  /* 0x727fffff0000780c */ /* 0x000fda0003f04070 */
[----:B-1----:R-:W-:Y:S05]  /*1ac0*/  @!P0 BRA `(.L_x_107) ;  /* 0x0000000000108947 */ /* 0x002fea0003800000 */
[----:B------:R-:W-:-:S07]  /*1ad0*/  MOV R20, 0x1af0 ;  /* 0x00001af000147802 */ /* 0x000fce0000000f00 */
[----:B0-2---:R-:W-:Y:S05]  /*1ae0*/  CALL.REL.NOINC `($__internal_3_$__cuda_sm20_sqrt_rn_f32_slowpath) ;  /* 0x0000005400347944 */ /* 0x005fea0003c00000 */
[----:B------:R-:W-:Y:S01]  /*1af0*/  MOV R16, R18 ;  /* 0x0000001200107202 */ /* 0x000fe20000000f00 */
[----:B------:R-:W-:Y:S06]  /*1b00*/  BRA `(.L_x_108) ;  /* 0x0000000000107947 */ /* 0x000fec0003800000 */
.L_x_107:
[----:B--2---:R-:W-:Y:S01]  /*1b10*/  FMUL.FTZ R16, R18, R3 ;  /* 0x0000000312107220 */ /* 0x004fe20000410000 */
[----:B------:R-:W-:-:S03]  /*1b20*/  FMUL.FTZ R0, R3, 0.5 ;  /* 0x3f00000003007820 */ /* 0x000fc60000410000 */
[----:B------:R-:W-:-:S04]  /*1b30*/  FFMA R3, -R16, R16, R18 ;  /* 0x0000001010037223 */ /* 0x000fc80000000112 */
[----:B------:R-:W-:-:S07]  /*1b40*/  FFMA R16, R3, R0, R16 ;  /* 0x0000000003107223 */ /* 0x000fce0000000010 */
.L_x_108:
[----:B------:R-:W-:Y:S02]  /*1b50*/  PLOP3.LUT P0, PT, PT, PT, PT, 0x8, 0x80 ;  /* 0x000000000080781c */ /* 0x000fe40003f0e170 */
[----:B------:R-:W-:Y:S01]  /*1b60*/  CS2R R14, SRZ ;  /* 0x00000000000e7805 */ /* 0x000fe2000001ff00 */
[----:B------:R-:W-:Y:S10]  /*1b70*/  BRA `(.L_x_98) ;  /* 0x0000002c00687947 */ /* 0x000ff40003800000 */
.L_x_85:
[----:B------:R-:W-:-:S13]  /*1b80*/  ISETP.NE.AND P0, PT, R2, 0x2, PT ;  /* 0x000000020200780c */ /* 0x000fda0003f05270 */
[----:B------:R-:W-:Y:S05]  /*1b90*/  @!P0 BRA `(.L_x_109) ;  /* 0x0000002000a08947 */ /* 0x000fea0003800000 */
[----:B------:R-:W-:-:S13]  /*1ba0*/  ISETP.NE.AND P0, PT, R2, 0x3, PT ;  /* 0x000000030200780c */ /* 0x000fda0003f05270 */
[----:B------:R-:W-:Y:S05]  /*1bb0*/  @!P0 BRA `(.L_x_110) ;  /* 0x0000001400208947 */ /* 0x000fea0003800000 */
[----:B------:R-:W-:-:S13]  /*1bc0*/  ISETP.NE.AND P0, PT, R2, 0x4, PT ;  /* 0x000000040200780c */ /* 0x000fda0003f05270 */
[----:B0-----:R-:W-:Y:S05]  /*1bd0*/  @P0 EXIT ;  /* 0x000000000000094d */ /* 0x001fea0003800000 */
[----:B------:R-:W0:Y:S01]  /*1be0*/  LDC R2, c[0x0][0x390] ;  /* 0x0000e400ff027b82 */ /* 0x000e220000000800 */
[----:B------:R-:W-:Y:S01]  /*1bf0*/  HFMA2 R3, -RZ, RZ, 0, 0 ;  /* 0x00000000ff037431 */ /* 0x000fe200000001ff */
[----:B0-----:R-:W-:-:S13]  /*1c00*/  ISETP.GE.AND P0, PT, R2, 0x1, PT ;  /* 0x000000010200780c */ /* 0x001fda0003f06270 */
[----:B------:R-:W-:Y:S05]  /*1c10*/  @!P0 BRA `(.L_x_111) ;  /* 0x0000000400fc8947 */ /* 0x000fea0003800000 */
[C---:B------:R-:W-:Y:S02]  /*1c20*/  IADD3 R3, PT, PT, R2.reuse, -0x1, RZ ;  /* 0xffffffff02037810 */ /* 0x040fe40007ffe0ff */
[----:B------:R-:W-:Y:S02]  /*1c30*/  LOP3.LUT R5, R2, 0xf, RZ, 0xc0, !PT ;  /* 0x0000000f02057812 */ /* 0x000fe400078ec0ff */
[----:B------:R-:W-:Y:S02]  /*1c40*/  ISETP.GE.U32.AND P1, PT, R3, 0xf, PT ;  /* 0x0000000f0300780c */ /* 0x000fe40003f26070 */
[----:B------:R-:W-:Y:S02]  /*1c50*/  ISETP.NE.AND P2, PT, R5, RZ, PT ;  /* 0x000000ff0500720c */ /* 0x000fe40003f45270 */
[----:B------:R-:W-:Y:S02]  /*1c60*/  MOV R3, RZ ;  /* 0x000000ff00037202 */ /* 0x000fe40000000f00 */
[----:B------:R-:W-:-:S07]  /*1c70*/  MOV R7, RZ ;  /* 0x000000ff00077202 */ /* 0x000fce0000000f00 */
[----:B------:R-:W-:Y:S05]  /*1c80*/  @!P1 BRA `(.L_x_112) ;  /* 0x0000000000e49947 */ /* 0x000fea0003800000 */
[----:B------:R-:W-:Y:S02]  /*1c90*/  LOP3.LUT R7, R2, 0x7ffffff0, RZ, 0xc0, !PT ;  /* 0x7ffffff002077812 */ /* 0x000fe400078ec0ff */
[----:B------:R-:W-:Y:S02]  /*1ca0*/  MOV R3, RZ ;  /* 0x000000ff00037202 */ /* 0x000fe40000000f00 */
[----:B------:R-:W-:Y:S02]  /*1cb0*/  MOV R9, UR6 ;  /* 0x0000000600097c02 */ /* 0x000fe40008000f00 */
[----:B------:R-:W-:-:S07]  /*1cc0*/  IADD3 R6, PT, PT, -R7, RZ, RZ ;  /* 0x000000ff07067210 */ /* 0x000fce0007ffe1ff */
.L_x_113:
[----:B------:R-:W0:Y:S02]  /*1cd0*/  LDC.64 R12, c[0x0][0x380] ;  /* 0x0000e000ff0c7b82 */ /* 0x000e240000000a00 */
[----:B0-----:R-:W-:-:S05]  /*1ce0*/  IMAD.WIDE R12, R9, 0x4, R12 ;  /* 0x00000004090c7825 */ /* 0x001fca00078e020c */
[----:B------:R0:W2:Y:S01]  /*1cf0*/  LDG.E R4, desc[UR8][R12.64] ;  /* 0x000000080c047981 */ /* 0x0000a2000c1e1900 */
        /* <DEDUP_REMOVED lines=9> */
[----:B------:R-:W5:Y:S01]  /*1d90*/  LDG.E R10, desc[UR8][R20.64] ;  /* 0x00000008140a7981 */ /* 0x000f62000c1e1900 */
[----:B0-----:R-:W-:-:S05]  /*1da0*/  IMAD.WIDE R12, R0, 0x4, R20 ;  /* 0x00000004000c7825 */ /* 0x001fca00078e0214 */
[----:B------:R0:W5:Y:S01]  /*1db0*/  LDG.E R8, desc[UR8][R12.64] ;  /* 0x000000080c087981 */ /* 0x000162000c1e1900 */
[----:B------:R-:W-:-:S04]  /*1dc0*/  IMAD.WIDE R18, R0, 0x4, R12 ;  /* 0x0000000400127825 */ /* 0x000fc800078e020c */
[C---:B------:R-:W-:Y:S02]  /*1dd0*/  IMAD.WIDE R16, R0.reuse, 0x4, R18 ;  /* 0x0000000400107825 */ /* 0x040fe400078e0212 */
[----:B------:R-:W5:Y:S02]  /*1de0*/  LDG.E R18, desc[UR8][R18.64] ;  /* 0x0000000812127981 */ /* 0x000f64000c1e1900 */
[C---:B-1----:R-:W-:Y:S02]  /*1df0*/  IMAD.WIDE R14, R0.reuse, 0x4, R16 ;  /* 0x00000004000e7825 */ /* 0x042fe400078e0210 */
[----:B------:R-:W5:Y:S02]  /*1e00*/  LDG.E R16, desc[UR8][R16.64] ;  /* 0x0000000810107981 */ /* 0x000f64000c1e1900 */
[C---:B0-----:R-:W-:Y:S02]  /*1e10*/  IMAD.WIDE R12, R0.reuse, 0x4, R14 ;  /* 0x00000004000c7825 */ /* 0x041fe400078e020e */
[----:B------:R-:W5:Y:S02]  /*1e20*/  LDG.E R29, desc[UR8][R14.64] ;  /* 0x000000080e1d7981 */ /* 0x000f64000c1e1900 */
[----:B------:R-:W-:-:S02]  /*1e30*/  IMAD.WIDE R20, R0, 0x4, R12 ;  /* 0x0000000400147825 */ /* 0x000fc400078e020c */
[----:B------:R0:W5:Y:S02]  /*1e40*/  LDG.E R17, desc[UR8][R12.64] ;  /* 0x000000080c117981 */ /* 0x000164000c1e1900 */
[C---:B------:R-:W-:Y:S02]  /*1e50*/  IMAD.WIDE R22, R0.reuse, 0x4, R20 ;  /* 0x0000000400167825 */ /* 0x040fe400078e0214 */
[----:B------:R-:W5:Y:S02]  /*1e60*/  LDG.E R20, desc[UR8][R20.64] ;  /* 0x0000000814147981 */ /* 0x000f64000c1e1900 */
[C---:B------:R-:W-:Y:S02]  /*1e70*/  IMAD.WIDE R24, R0.reuse, 0x4, R22 ;  /* 0x0000000400187825 */ /* 0x040fe400078e0216 */
[----:B------:R-:W5:Y:S02]  /*1e80*/  LDG.E R22, desc[UR8][R22.64] ;  /* 0x0000000816167981 */ /* 0x000f64000c1e1900 */
[----:B0-----:R-:W-:-:S02]  /*1e90*/  IMAD.WIDE R12, R0, 0x4, R24 ;  /* 0x00000004000c7825 */ /* 0x001fc400078e0218 */
[----:B------:R-:W5:Y:S02]  /*1ea0*/  LDG.E R24, desc[UR8][R24.64] ;  /* 0x0000000818187981 */ /* 0x000f64000c1e1900 */
[----:B------:R-:W-:Y:S02]  /*1eb0*/  IMAD.WIDE R14, R0, 0x4, R12 ;  /* 0x00000004000e7825 */ /* 0x000fe400078e020c */
[----:B------:R-:W5:Y:S04]  /*1ec0*/  LDG.E R19, desc[UR8][R12.64] ;  /* 0x000000080c137981 */ /* 0x000f68000c1e1900 */
[----:B------:R-:W5:Y:S01]  /*1ed0*/  LDG.E R14, desc[UR8][R14.64] ;  /* 0x000000080e0e7981 */ /* 0x000f62000c1e1900 */
[----:B------:R-:W-:-:S04]  /*1ee0*/  IADD3 R6, PT, PT, R6, 0x10, RZ ;  /* 0x0000001006067810 */ /* 0x000fc80007ffe0ff */
[----:B------:R-:W-:Y:S02]  /*1ef0*/  ISETP.NE.AND P1, PT, R6, RZ, PT ;  /* 0x000000ff0600720c */ /* 0x000fe40003f25270 */
[----:B------:R-:W-:Y:S01]  /*1f00*/  LEA R9, R0, R9, 0x4 ;  /* 0x0000000900097211 */ /* 0x000fe200078e20ff */
[----:B--2---:R-:W-:-:S04]  /*1f10*/  FADD R3, R4, R3 ;  /* 0x0000000304037221 */ /* 0x004fc80000000000 */
[----:B---3--:R-:W-:-:S04]  /*1f20*/  FADD R28, R3, R28 ;  /* 0x0000001c031c7221 */ /* 0x008fc80000000000 */
[----:B----4-:R-:W-:-:S04]  /*1f30*/  FADD R27, R28, R27 ;  /* 0x0000001b1c1b7221 */ /* 0x010fc80000000000 */
[----:B-----5:R-:W-:-:S04]  /*1f40*/  FADD R26, R27, R26 ;  /* 0x0000001a1b1a7221 */ /* 0x020fc80000000000 */
[----:B------:R-:W-:-:S04]  /*1f50*/  FADD R11, R26, R11 ;  /* 0x0000000b1a0b7221 */ /* 0x000fc80000000000 */
        /* <DEDUP_REMOVED lines=10> */
[----:B------:R-:W-:Y:S01]  /*2000*/  FADD R3, R19, R14 ;  /* 0x0000000e13037221 */ /* 0x000fe20000000000 */
[----:B------:R-:W-:Y:S06]  /*2010*/  @P1 BRA `(.L_x_113) ;  /* 0xfffffffc002c1947 */ /* 0x000fec000383ffff */
.L_x_112:
        /* <DEDUP_REMOVED lines=24> */
[----:B--2---:R-:W-:-:S04]  /*21a0*/  FADD R4, R3, R4 ;  /* 0x0000000403047221 */ /* 0x004fc80000000000 */
[----:B---3--:R-:W-:-:S04]  /*21b0*/  FADD R4, R4, R9 ;  /* 0x0000000904047221 */ /* 0x008fc80000000000 */
[----:B----4-:R-:W-:-:S04]  /*21c0*/  FADD R4, R4, R11 ;  /* 0x0000000b04047221 */ /* 0x010fc80000000000 */
[----:B-----5:R-:W-:-:S04]  /*21d0*/  FADD R4, R4, R13 ;  /* 0x0000000d04047221 */ /* 0x020fc80000000000 */
[----:B------:R-:W-:-:S04]  /*21e0*/  FADD R4, R4, R15 ;  /* 0x0000000f04047221 */ /* 0x000fc80000000000 */
[----:B------:R-:W-:-:S04]  /*21f0*/  FADD R4, R4, R17 ;  /* 0x0000001104047221 */ /* 0x000fc80000000000 */
[----:B------:R-:W-:-:S04]  /*2200*/  FADD R4, R4, R19 ;  /* 0x0000001304047221 */ /* 0x000fc80000000000 */
[----:B------:R-:W-:-:S07]  /*2210*/  FADD R3, R4, R21 ;  /* 0x0000001504037221 */ /* 0x000fce0000000000 */
.L_x_114:
        /* <DEDUP_REMOVED lines=16> */
[----:B--2---:R-:W-:-:S04]  /*2320*/  FADD R3, R3, R4 ;  /* 0x0000000403037221 */ /* 0x004fc80000000000 */
[----:B---3--:R-:W-:-:S04]  /*2330*/  FADD R3, R3, R8 ;  /* 0x0000000803037221 */ /* 0x008fc80000000000 */
[----:B----4-:R-:W-:-:S04]  /*2340*/  FADD R3, R3, R10 ;  /* 0x0000000a03037221 */ /* 0x010fc80000000000 */
[----:B-----5:R-:W-:-:S07]  /*2350*/  FADD R3, R3, R12 ;  /* 0x0000000c03037221 */ /* 0x020fce0000000000 */
.L_x_115:
[----:B------:R-:W-:Y:S05]  /*2360*/  @!P2 BRA `(.L_x_111) ;  /* 0x000000000028a947 */ /* 0x000fea0003800000 */
[----:B------:R-:W0:Y:S01]  /*2370*/  LDC.64 R8, c[0x0][0x380] ;  /* 0x0000e000ff087b82 */ /* 0x000e220000000a00 */
[----:B------:R-:W-:Y:S01]  /*2380*/  IMAD R7, R7, R0, UR6 ;  /* 0x0000000607077e24 */ /* 0x000fe2000f8e0200 */
[----:B------:R-:W-:-:S07]  /*2390*/  IADD3 R6, PT, PT, -R14, RZ, RZ ;  /* 0x000000ff0e067210 */ /* 0x000fce0007ffe1ff */
.L_x_116:
[----:B0-----:R-:W-:-:S06]  /*23a0*/  IMAD.WIDE R4, R7, 0x4, R8 ;  /* 0x0000000407047825 */ /* 0x001fcc00078e0208 */
[----:B------:R-:W2:Y:S01]  /*23b0*/  LDG.E R4, desc[UR8][R4.64] ;  /* 0x0000000804047981 */ /* 0x000ea2000c1e1900 */
[----:B------:R-:W-:Y:S02]  /*23c0*/  IADD3 R6, PT, PT, R6, 0x1, RZ ;  /* 0x0000000106067810 */ /* 0x000fe40007ffe0ff */
[----:B------:R-:W-:Y:S02]  /*23d0*/  IADD3 R7, PT, PT, R7, R0, RZ ;  /* 0x0000000007077210 */ /* 0x000fe40007ffe0ff */
[----:B------:R-:W-:Y:S01]  /*23e0*/  ISETP.NE.AND P1, PT, R6, RZ, PT ;  /* 0x000000ff0600720c */ /* 0x000fe20003f25270 */
[----:B--2---:R-:W-:-:S12]  /*23f0*/  FADD R3, R4, R3 ;  /* 0x0000000304037221 */ /* 0x004fd80000000000 */
[----:B------:R-:W-:Y:S05]  /*2400*/  @P1 BRA `(.L_x_116) ;  /* 0xfffffffc00e41947 */ /* 0x000fea000383ffff */
.L_x_111:
        /* <DEDUP_REMOVED lines=13> */
.L_x_117:
[----:B------:R-:W-:Y:S01]  /*24e0*/  HFMA2 R9, -RZ, RZ, 0, 0 ;  /* 0x00000000ff097431 */ /* 0x000fe200000001ff */
[----:B------:R-:W-:Y:S01]  /*24f0*/  MOV R17, R0 ;  /* 0x0000000000117202 */ /* 0x000fe20000000f00 */
[----:B------:R-:W-:Y:S06]  /*2500*/  @!P0 BRA `(.L_x_118) ;  /* 0x0000000800888947 */ /* 0x000fec0003800000 */
[----:B------:R-:W0:Y:S01]  /*2510*/  LDCU UR4, c[0x0][0x390] ;  /* 0x00007200ff0477ac */ /* 0x000e220008000800 */
[----:B------:R-:W-:Y:S02]  /*2520*/  MOV R9, RZ ;  /* 0x000000ff00097202 */ /* 0x000fe40000000f00 */
[----:B------:R-:W-:Y:S01]  /*2530*/  MOV R3, RZ ;  /* 0x000000ff00037202 */ /* 0x000fe20000000f00 */
[----:B0-----:R-:W-:Y:S02]  /*2540*/  UIADD3 UR5, UPT, UPT, UR4, -0x1, URZ ;  /* 0xffffffff04057890 */ /* 0x001fe4000fffe0ff */
[----:B------:R-:W-:Y:S02]  /*2550*/  ULOP3.LUT UR7, UR4, 0xf, URZ, 0xc0, !UPT ;  /* 0x0000000f04077892 */ /* 0x000fe4000f8ec0ff */
[----:B------:R-:W-:Y:S02]  /*2560*/  UISETP.GE.U32.AND UP1, UPT, UR5, 0xf, UPT ;  /* 0x0000000f0500788c */ /* 0x000fe4000bf26070 */
[----:B------:R-:W-:-:S07]  /*2570*/  UISETP.NE.AND UP0, UPT, UR7, URZ, UPT ;  /* 0x000000ff0700728c */ /* 0x000fce000bf05270 */
[----:B------:R-:W-:Y:S05]  /*2580*/  BRA.U !UP1, `(.L_x_119) ;  /* 0x00000005092c7547 */ /* 0x000fea000b800000 */
[----:B------:R-:W-:Y:S01]  /*2590*/  ULOP3.LUT UR10, UR4, 0x7ffffff0, URZ, 0xc0, !UPT ;  /* 0x7ffffff0040a7892 */ /* 0x000fe2000f8ec0ff */
[----:B------:R-:W-:Y:S02]  /*25a0*/  MOV R9, RZ ;  /* 0x000000ff00097202 */ /* 0x000fe40000000f00 */
[----:B------:R-:W-:Y:S01]  /*25b0*/  MOV R0, UR6 ;  /* 0x0000000600007c02 */ /* 0x000fe20008000f00 */
[----:B------:R-:W-:Y:S02]  /*25c0*/  UIADD3 UR5, UPT, UPT, -UR10, URZ, URZ ;  /* 0x000000ff0a057290 */ /* 0x000fe4000fffe1ff */
[----:B------:R-:W-:-:S10]  /*25d0*/  MOV R3, UR10 ;  /* 0x0000000a00037c02 */ /* 0x000fd40008000f00 */
.L_x_120:
[----:B------:R-:W0:Y:S08]  /*25e0*/  LDC.64 R22, c[0x0][0x380] ;  /* 0x0000e000ff167b82 */ /* 0x000e300000000a00 */
[----:B------:R-:W1:Y:S01]  /*25f0*/  LDC R5, c[0x0][0x394] ;  /* 0x0000e500ff057b82 */ /* 0x000e620000000800 */
[----:B0-----:R-:W-:-:S05]  /*2600*/  IMAD.WIDE R22, R0, 0x4, R22 ;  /* 0x0000000400167825 */ /* 0x001fca00078e0216 */
[----:B------:R0:W2:Y:S01]  /*2610*/  LDG.E R4, desc[UR8][R22.64] ;  /* 0x0000000816047981 */ /* 0x0000a2000c1e1900 */
[----:B-1----:R-:W-:-:S04]  /*2620*/  IMAD.WIDE R6, R5, 0x4, R22 ;  /* 0x0000000405067825 */ /* 0x002fc800078e0216 */
[C---:B------:R-:W-:Y:S02]  /*2630*/  IMAD.WIDE R24, R5.reuse, 0x4, R6 ;  /* 0x0000000405187825 */ /* 0x040fe400078e0206 */
[----:B------:R-:W3:Y:S02]  /*2640*/  LDG.E R7, desc[UR8][R6.64] ;  /* 0x0000000806077981 */ /* 0x000ee4000c1e1900 */
[C---:B------:R-:W-:Y:S02]  /*2650*/  IMAD.WIDE R14, R5.reuse, 0x4, R24 ;  /* 0x00000004050e7825 */ /* 0x040fe400078e0218 */
[----:B------:R-:W4:Y:S02]  /*2660*/  LDG.E R16, desc[UR8][R24.64] ;  /* 0x0000000818107981 */ /* 0x000f24000c1e1900 */
[C---:B------:R-:W-:Y:S02]  /*2670*/  IMAD.WIDE R12, R5.reuse, 0x4, R14 ;  /* 0x00000004050c7825 */ /* 0x040fe400078e020e */
[----:B------:R-:W5:Y:S02]  /*2680*/  LDG.E R14, desc[UR8][R14.64] ;  /* 0x000000080e0e7981 */ /* 0x000f64000c1e1900 */
[----:B------:R-:W-:-:S02]  /*2690*/  IMAD.WIDE R28, R5, 0x4, R12 ;  /* 0x00000004051c7825 */ /* 0x000fc400078e020c */
[----:B------:R-:W5:Y:S02]  /*26a0*/  LDG.E R12, desc[UR8][R12.64] ;  /* 0x000000080c0c7981 */ /* 0x000f64000c1e1900 */
[C---:B------:R-:W-:Y:S02]  /*26b0*/  IMAD.WIDE R20, R5.reuse, 0x4, R28 ;  /* 0x0000000405147825 */ /* 0x040fe400078e021c */
[----:B------:R-:W5:Y:S04]  /*26c0*/  LDG.E R10, desc[UR8][R28.64] ;  /* 0x000000081c0a7981 */ /* 0x000f68000c1e1900 */
[----:B------:R-:W5:Y:S01]  /*26d0*/  LDG.E R8, desc[UR8][R20.64] ;  /* 0x0000000814087981 */ /* 0x000f62000c1e1900 */
[----:B------:R-:W-:-:S05]  /*26e0*/  IMAD.WIDE R18, R5, 0x4, R20 ;  /* 0x0000000405127825 */ /* 0x000fca00078e0214 */
[----:B------:R1:W5:Y:S01]  /*26f0*/  LDG.E R6, desc[UR8][R18.64] ;  /* 0x0000000812067981 */ /* 0x000362000c1e1900 */
[----:B------:R-:W-:-:S05]  /*2700*/  IMAD.WIDE R26, R5, 0x4, R18 ;  /* 0x00000004051a7825 */ /* 0x000fca00078e0212 */
[----:B------:R-:W5:Y:S01]  /*2710*/  LDG.E R11, desc[UR8][R26.64] ;  /* 0x000000081a0b7981 */ /* 0x000f62000c1e1900 */
[----:B0-----:R-:W-:-:S04]  /*2720*/  IMAD.WIDE R22, R5, 0x4, R26 ;  /* 0x0000000405167825 */ /* 0x001fc800078e021a */
[C---:B-1----:R-:W-:Y:S02]  /*2730*/  IMAD.WIDE R18, R5.reuse, 0x4, R22 ;  /* 0x0000000405127825 */ /* 0x042fe400078e0216 */
[----:B------:R-:W5:Y:S02]  /*2740*/  LDG.E R22, desc[UR8][R22.64] ;  /* 0x0000000816167981 */ /* 0x000f64000c1e1900 */
[C---:B------:R-:W-:Y:S02]  /*2750*/  IMAD.WIDE R20, R5.reuse, 0x4, R18 ;  /* 0x0000000405147825 */ /* 0x040fe400078e0212 */
[----:B------:R-:W5:Y:S04]  /*2760*/  LDG.E R13, desc[UR8][R18.64] ;  /* 0x00000008120d7981 */ /* 0x000f68000c1e1900 */
[----:B------:R-:W5:Y:S01]  /*2770*/  LDG.E R15, desc[UR8][R20.64] ;  /* 0x00000008140f7981 */ /* 0x000f62000c1e1900 */
[----:B------:R-:W-:-:S04]  /*2780*/  IMAD.WIDE R24, R5, 0x4, R20 ;  /* 0x0000000405187825 */ /* 0x000fc800078e0214 */
[C---:B------:R-:W-:Y:S02]  /*2790*/  IMAD.WIDE R28, R5.reuse, 0x4, R24 ;  /* 0x00000004051c7825 */ /* 0x040fe400078e0218 */
[----:B------:R-:W5:Y:S04]  /*27a0*/  LDG.E R24, desc[UR8][R24.64] ;  /* 0x0000000818187981 */ /* 0x000f68000c1e1900 */
[----:B------:R0:W5:Y:S02]  /*27b0*/  LDG.E R18, desc[UR8][R28.64] ;  /* 0x000000081c127981 */ /* 0x000164000c1e1900 */
[----:B0-----:R-:W-:-:S05]  /*27c0*/  IMAD.WIDE R28, R5, 0x4, R28 ;  /* 0x00000004051c7825 */ /* 0x001fca00078e021c */
[----:B------:R-:W5:Y:S01]  /*27d0*/  LDG.E R20, desc[UR8][R28.64] ;  /* 0x000000081c147981 */ /* 0x000f62000c1e1900 */
[----:B------:R-:W-:-:S06]  /*27e0*/  IMAD.WIDE R26, R5, 0x4, R28 ;  /* 0x00000004051a7825 */ /* 0x000fcc00078e021c */
[----:B------:R-:W5:Y:S01]  /*27f0*/  LDG.E R26, desc[UR8][R26.64] ;  /* 0x000000081a1a7981 */ /* 0x000f62000c1e1900 */
[----:B------:R-:W-:-:S04]  /*2800*/  UIADD3 UR5, UPT, UPT, UR5, 0x10, URZ ;  /* 0x0000001005057890 */ /* 0x000fc8000fffe0ff */
[----:B------:R-:W-:Y:S01]  /*2810*/  UISETP.NE.AND UP1, UPT, UR5, URZ, UPT ;  /* 0x000000ff0500728c */ /* 0x000fe2000bf25270 */
[----:B------:R-:W-:Y:S01]  /*2820*/  LEA R0, R5, R0, 0x4 ;  /* 0x0000000005007211 */ /* 0x000fe200078e20ff */
[----:B--2---:R-:W-:-:S04]  /*2830*/  FADD R4, -R17, R4 ;  /* 0x0000000411047221 */ /* 0x004fc80000000100 */
[----:B------:R-:W-:Y:S01]  /*2840*/  FADD R4, |R4|, R9 ;  /* 0x0000000904047221 */ /* 0x000fe20000000200 */
[----:B---3--:R-:W-:-:S04]  /*2850*/  FADD R7, -R17, R7 ;  /* 0x0000000711077221 */ /* 0x008fc80000000100 */
[----:B------:R-:W-:Y:S01]  /*2860*/  FADD R4, R4, |R7| ;  /* 0x4000000704047221 */ /* 0x000fe20000000000 */
[----:B----4-:R-:W-:-:S04]  /*2870*/  FADD R7, -R17, R16 ;  /* 0x0000001011077221 */ /* 0x010fc80000000100 */
[----:B------:R-:W-:Y:S01]  /*2880*/  FADD R4, R4, |R7| ;  /* 0x4000000704047221 */ /* 0x000fe20000000000 */
[----:B-----5:R-:W-:-:S04]  /*2890*/  FADD R7, -R17, R14 ;  /* 0x0000000e11077221 */ /* 0x020fc80000000100 */
[----:B------:R-:W-:Y:S01]  /*28a0*/  FADD R4, R4, |R7| ;  /* 0x4000000704047221 */ /* 0x000fe20000000000 */
[----:B------:R-:W-:-:S04]  /*28b0*/  FADD R7, -R17, R12 ;  /* 0x0000000c11077221 */ /* 0x000fc80000000100 */
        /* <DEDUP_REMOVED lines=23> */
[----:B------:R-:W-:Y:S06]  /*2a30*/  BRA.U UP1, `(.L_x_120) ;  /* 0xfffffff901e87547 */ /* 0x000fec000b83ffff */
.L_x_119:
[----:B------:R-:W-:Y:S05]  /*2a40*/  BRA.U !UP0, `(.L_x_118) ;  /* 0x0000000508387547 */ /* 0x000fea000b800000 */
[----:B------:R-:W-:Y:S02]  /*2a50*/  UISETP.GE.U32.AND UP0, UPT, UR7, 0x8, UPT ;  /* 0x000000080700788c */ /* 0x000fe4000bf06070 */
[----:B------:R-:W-:-:S04]  /*2a60*/  ULOP3.LUT UR5, UR4, 0x7, URZ, 0xc0, !UPT ;  /* 0x0000000704057892 */ /* 0x000fc8000f8ec0ff */
[----:B------:R-:W-:-:S03]  /*2a70*/  UISETP.NE.AND UP1, UPT, UR5, URZ, UPT ;  /* 0x000000ff0500728c */ /* 0x000fc6000bf25270 */
[----:B------:R-:W-:Y:S08]  /*2a80*/  BRA.U !UP0, `(.L_x_121) ;  /* 0x0000000108907547 */ /* 0x000ff0000b800000 */
[----:B------:R-:W0:Y:S08]  /*2a90*/  LDC R23, c[0x0][0x394] ;  /* 0x0000e500ff177b82 */ /* 0x000e300000000800 */
[----:B------:R-:W1:Y:S01]  /*2aa0*/  LDC.64 R4, c[0x0][0x380] ;  /* 0x0000e000ff047b82 */ /* 0x000e620000000a00 */
[----:B0-----:R-:W-:-:S04]  /*2ab0*/  IMAD R7, R3, R23, UR6 ;  /* 0x0000000603077e24 */ /* 0x001fc8000f8e0217 */
[----:B-1----:R-:W-:-:S05]  /*2ac0*/  IMAD.WIDE R4, R7, 0x4, R4 ;  /* 0x0000000407047825 */ /* 0x002fca00078e0204 */
[----:B------:R0:W2:Y:S01]  /*2ad0*/  LDG.E R0, desc[UR8][R4.64] ;  /* 0x0000000804007981 */ /* 0x0000a2000c1e1900 */
[----:B------:R-:W-:-:S04]  /*2ae0*/  IMAD.WIDE R6, R23, 0x4, R4 ;  /* 0x0000000417067825 */ /* 0x000fc800078e0204 */
        /* <DEDUP_REMOVED lines=9> */
[----:B------:R-:W5:Y:S02]  /*2b80*/  LDG.E R18, desc[UR8][R18.64] ;  /* 0x0000000812127981 */ /* 0x000f64000c1e1900 */
[----:B0-----:R-:W-:Y:S02]  /*2b90*/  IMAD.WIDE R4, R23, 0x4, R20 ;  /* 0x0000000417047825 */ /* 0x001fe400078e0214 */
[----:B------:R-:W5:Y:S04]  /*2ba0*/  LDG.E R8, desc[UR8][R20.64] ;  /* 0x0000000814087981 */ /* 0x000f68000c1e1900 */
[----:B------:R0:W5:Y:S01]  /*2bb0*/  LDG.E R4, desc[UR8][R4.64] ;  /* 0x0000000804047981 */ /* 0x000162000c1e1900 */
[----:B------:R-:W-:Y:S01]  /*2bc0*/  IADD3 R3, PT, PT, R3, 0x8, RZ ;  /* 0x0000000803037810 */ /* 0x000fe20007ffe0ff */
[----:B--2---:R-:W-:-:S04]  /*2bd0*/  FADD R0, -R17, R0 ;  /* 0x0000000011007221 */ /* 0x004fc80000000100 */
[----:B------:R-:W-:Y:S01]  /*2be0*/  FADD R0, R9, |R0| ;  /* 0x4000000009007221 */ /* 0x000fe20000000000 */
        /* <DEDUP_REMOVED lines=8> */
[----:B0-----:R-:W-:-:S04]  /*2c70*/  FADD R5, -R17, R18 ;  /* 0x0000001211057221 */ /* 0x001fc80000000100 */
[----:B------:R-:W-:Y:S01]  /*2c80*/  FADD R0, R0, |R5| ;  /* 0x4000000500007221 */ /* 0x000fe20000000000 */
[----:B------:R-:W-:-:S04]  /*2c90*/  FADD R5, -R17, R8 ;  /* 0x0000000811057221 */ /* 0x000fc80000000100 */
[----:B------:R-:W-:Y:S01]  /*2ca0*/  FADD R0, R0, |R5| ;  /* 0x4000000500007221 */ /* 0x000fe20000000000 */
[----:B------:R-:W-:-:S04]  /*2cb0*/  FADD R9, -R17, R4 ;  /* 0x0000000411097221 */ /* 0x000fc80000000100 */
[----:B------:R-:W-:-:S07]  /*2cc0*/  FADD R9, R0, |R9| ;  /* 0x4000000900097221 */ /* 0x000fce0000000000 */
.L_x_121:
        /* <DEDUP_REMOVED lines=8> */
[----:B-1----:R-:W-:-:S04]  /*2d50*/  IMAD.WIDE R4, R7, 0x4, R4 ;  /* 0x0000000407047825 */ /* 0x002fc800078e0204 */
        /* <DEDUP_REMOVED lines=15> */
[----:B------:R-:W-:-:S07]  /*2e50*/  FADD R9, R9, |R0| ;  /* 0x4000000009097221 */ /* 0x000fce0000000000 */
.L_x_122:
[----:B------:R-:W-:Y:S05]  /*2e60*/  BRA.U !UP1, `(.L_x_118) ;  /* 0x0000000109307547 */ /* 0x000fea000b800000 */
[----:B------:R-:W0:Y:S01]  /*2e70*/  LDC R8, c[0x0][0x394] ;  /* 0x0000e500ff087b82 */ /* 0x000e220000000800 */
[----:B------:R-:W-:-:S07]  /*2e80*/  UIADD3 UR4, UPT, UPT, -UR4, URZ, URZ ;  /* 0x000000ff04047290 */ /* 0x000fce000fffe1ff */
[----:B------:R-:W1:Y:S01]  /*2e90*/  LDC.64 R6, c[0x0][0x380] ;  /* 0x0000e000ff067b82 */ /* 0x000e620000000a00 */
[----:B0-----:R-:W-:-:S07]  /*2ea0*/  IMAD R3, R3, R8, UR6 ;  /* 0x0000000603037e24 */ /* 0x001fce000f8e0208 */
.L_x_123:
[----:B-1----:R-:W-:-:S06]  /*2eb0*/  IMAD.WIDE R4, R3, 0x4, R6 ;  /* 0x0000000403047825 */ /* 0x002fcc00078e0206 */
[----:B------:R-:W2:Y:S01]  /*2ec0*/  LDG.E R4, desc[UR8][R4.64] ;  /* 0x0000000804047981 */ /* 0x000ea2000c1e1900 */
[----:B------:R-:W-:Y:S01]  /*2ed0*/  UIADD3 UR4, UPT, UPT, UR4, 0x1, URZ ;  /* 0x0000000104047890 */ /* 0x000fe2000fffe0ff */
[----:B------:R-:W-:-:S03]  /*2ee0*/  IADD3 R3, PT, PT, R3, R8, RZ ;  /* 0x0000000803037210 */ /* 0x000fc60007ffe0ff */
[----:B------:R-:W-:Y:S01]  /*2ef0*/  UISETP.NE.AND UP0, UPT, UR4, URZ, UPT ;  /* 0x000000ff0400728c */ /* 0x000fe2000bf05270 */
[----:B--2---:R-:W-:-:S04]  /*2f00*/  FADD R0, -R17, R4 ;  /* 0x0000000411007221 */ /* 0x004fc80000000100 */
[----:B------:R-:W-:-:S04]  /*2f10*/  FADD R9, |R0|, R9 ;  /* 0x0000000900097221 */ /* 0x000fc80000000200 */
[----:B------:R-:W-:Y:S05]  /*2f20*/  BRA.U UP0, `(.L_x_123) ;  /* 0xfffffffd00e07547 */ /* 0x000fea000b83ffff */
.L_x_118:
[----:B------:R-:W-:-:S04]  /*2f30*/  FMUL R27, R2, 0.67449998855590820312 ;  /* 0x3f2cac08021b7820 */ /* 0x000fc80000400000 */
        /* <DEDUP_REMOVED lines=9> */
[----:B------:R-:W-:-:S07]  /*2fd0*/  MOV R18, 0x2ff0 ;  /* 0x00002ff000127802 */ /* 0x000fce0000000f00 */
[----:B------:R-:W-:Y:S05]  /*2fe0*/  CALL.REL.NOINC `($__internal_4_$__cuda_sm3x_div_rn_noftz_f32_slowpath) ;  /* 0x0000004000507944 */ /* 0x000fea0003c00000 */
.L_x_124:
[----:B------:R-:W-:Y:S01]  /*2ff0*/  HFMA2 R15, -RZ, RZ, 0, 2.384185791015625e-07 ;  /* 0x00000004ff0f7431 */ /* 0x000fe200000001ff */
[----:B------:R-:W-:Y:S02]  /*3000*/  PLOP3.LUT P0, PT, PT, PT, PT, 0x8, 0x80 ;  /* 0x000000000080781c */ /* 0x000fe40003f0e170 */
[----:B------:R-:W-:Y:S02]  /*3010*/  FMNMX R16, R0, 9.9999999747524270788e-07, !PT ;  /* 0x358637bd00107809 */ /* 0x000fe40007800000 */
[----:B------:R-:W-:Y:S01]  /*3020*/  MOV R14, RZ ;  /* 0x000000ff000e7202 */ /* 0x000fe20000000f00 */
[----:B------:R-:W-:Y:S08]  /*3030*/  BRA `(.L_x_98) ;  /* 0x0000001800387947 */ /* 0x000ff00003800000 */
.L_x_110:
        /* <DEDUP_REMOVED lines=17> */
.L_x_127:
        /* <DEDUP_REMOVED lines=69> */
.L_x_126:
        /* <DEDUP_REMOVED lines=40> */
.L_x_128:
        /* <DEDUP_REMOVED lines=24> */
.L_x_129:
[----:B------:R-:W-:Y:S05]  /*39a0*/  @!P1 BRA `(.L_x_125) ;  /* 0x00000000002c9947 */ /* 0x000fea0003800000 */
[----:B------:R-:W1:Y:S01]  /*39b0*/  LDC.64 R10, c[0x0][0x380] ;  /* 0x0000e000ff0a7b82 */ /* 0x000e620000000a00 */
[----:B------:R-:W-:Y:S01]  /*39c0*/  IMAD R9, R9, R0, UR6 ;  /* 0x0000000609097e24 */ /* 0x000fe2000f8e0200 */
[----:B------:R-:W-:-:S07]  /*39d0*/  IADD3 R4, PT, PT, -R4, RZ, RZ ;  /* 0x000000ff04047210 */ /* 0x000fce0007ffe1ff */
.L_x_130:
        /* <DEDUP_REMOVED lines=8> */
.L_x_125:
        /* <DEDUP_REMOVED lines=14> */
.L_x_131:
        /* <DEDUP_REMOVED lines=12> */
.L_x_132:
        /* <DEDUP_REMOVED lines=10> */
.L_x_133:
[----:B--2---:R-:W-:Y:S01]  /*3ca0*/  FMUL.FTZ R0, R18, R3 ;  /* 0x0000000312007220 */ /* 0x004fe20000410000 */
[----:B------:R-:W-:-:S03]  /*3cb0*/  FMUL.FTZ R2, R3, 0.5 ;  /* 0x3f00000003027820 */ /* 0x000fc60000410000 */
[----:B------:R-:W-:-:S04]  /*3cc0*/  FFMA R3, -R0, R0, R18 ;  /* 0x0000000000037223 */ /* 0x000fc80000000112 */
[----:B------:R-:W-:-:S07]  /*3cd0*/  FFMA R0, R3, R2, R0 ;  /* 0x0000000203007223 */ /* 0x000fce0000000000 */
.L_x_134:
[----:B------:R-:W1:Y:S01]  /*3ce0*/  LDC R5, c[0x3][RZ] ;  /* 0x00c00000ff057b82 */ /* 0x000e620000000800 */
[----:B------:R-:W-:Y:S01]  /*3cf0*/  FMUL R0, R0, 2.4494898319244384766 ;  /* 0x401cc47100007820 */ /* 0x000fe20000400000 */
[----:B-1----:R-:W1:Y:S08]  /*3d00*/  MUFU.RCP R2, R5 ;  /* 0x0000000500027308 */ /* 0x002e700000001000 */
[----:B------:R-:W2:Y:S01]  /*3d10*/  FCHK P0, R0, R5 ;  /* 0x0000000500007302 */ /* 0x000ea20000000000 */
[----:B-1----:R-:W-:-:S04]  /*3d20*/  FFMA R3, R2, -R5, 1 ;  /* 0x3f80000002037423 */ /* 0x002fc80000000805 */
[----:B------:R-:W-:-:S04]  /*3d30*/  FFMA R3, R2, R3, R2 ;  /* 0x0000000302037223 */ /* 0x000fc80000000002 */
[----:B------:R-:W-:-:S04]  /*3d40*/  FFMA R2, R0, R3, RZ ;  /* 0x0000000300027223 */ /* 0x000fc800000000ff */
[----:B------:R-:W-:-:S04]  /*3d50*/  FFMA R4, R2, -R5, R0 ;  /* 0x8000000502047223 */ /* 0x000fc80000000000 */
[----:B------:R-:W-:Y:S01]  /*3d60*/  FFMA R16, R3, R4, R2 ;  /* 0x0000000403107223 */ /* 0x000fe20000000002 */
[----:B--2---:R-:W-:Y:S06]  /*3d70*/  @!P0 BRA `(.L_x_135) ;  /* 0x0000000000108947 */ /* 0x004fec0003800000 */
[----:B------:R-:W1:Y:S01]  /*3d80*/  LDC R27, c[0x3][RZ] ;  /* 0x00c00000ff1b7b82 */ /* 0x000e620000000800 */
[----:B------:R-:W-:-:S07]  /*3d90*/  MOV R18, 0x3db0 ;  /* 0x00003db000127802 */ /* 0x000fce0000000f00 */
[----:B01----:R-:W-:Y:S05]  /*3da0*/  CALL.REL.NOINC `($__internal_4_$__cuda_sm3x_div_rn_noftz_f32_slowpath) ;  /* 0x0000003000e07944 */ /* 0x003fea0003c00000 */
[----:B------:R-:W-:-:S07]  /*3db0*/  MOV R16, R0 ;  /* 0x0000000000107202 */ /* 0x000fce0000000f00 */
.L_x_135:
[----:B------:R-:W1:Y:S01]  /*3dc0*/  LDCU UR4, c[0x3][0x8] ;  /* 0x00c00100ff0477ac */ /* 0x000e620008000800 */
[----:B------:R-:W-:Y:S01]  /*3dd0*/  HFMA2 R15, -RZ, RZ, 0, 1.78813934326171875e-07 ;  /* 0x00000003ff0f7431 */ /* 0x000fe200000001ff */
[----:B------:R-:W-:Y:S02]  /*3de0*/  PLOP3.LUT P0, PT, PT, PT, PT, 0x8, 0x80 ;  /* 0x000000000080781c */ /* 0x000fe40003f0e170 */
[----:B------:R-:W-:Y:S01]  /*3df0*/  MOV R14, RZ ;  /* 0x000000ff000e7202 */ /* 0x000fe20000000f00 */
[----:B-1----:R-:W-:Y:S01]  /*3e00*/  FFMA R17, -R16, UR4, R17 ;  /* 0x0000000410117c23 */ /* 0x002fe20008000111 */
[----:B------:R-:W-:Y:S09]  /*3e10*/  BRA `(.L_x_98) ;  /* 0x0000000800c07947 */ /* 0x000ff20003800000 */
.L_x_109:
[----:B------:R-:W1:Y:S01]  /*3e20*/  LDC R2, c[0x0][0x390] ;  /* 0x0000e400ff027b82 */ /* 0x000e620000000800 */
[----:B------:R-:W-:Y:S01]  /*3e30*/  HFMA2 R27, -RZ, RZ, 0, 0 ;  /* 0x00000000ff1b7431 */ /* 0x000fe200000001ff */
[----:B-1----:R-:W-:-:S13]  /*3e40*/  ISETP.GE.AND P0, PT, R2, 0x1, PT ;  /* 0x000000010200780c */ /* 0x002fda0003f06270 */
        /* <DEDUP_REMOVED lines=12> */
.L_x_138:
[----:B------:R-:W1:Y:S02]  /*3f10*/  LDC.64 R10, c[0x0][0x380] ;  /* 0x0000e000ff0a7b82 */ /* 0x000e640000000a00 */
[----:B-1----:R-:W-:-:S05]  /*3f20*/  IMAD.WIDE R10, R7, 0x4, R10 ;  /* 0x00000004070a7825 */ /* 0x002fca00078e020a */
[----:B0-----:R0:W2:Y:S01]  /*3f30*/  LDG.E R4, desc[UR8][R10.64] ;  /* 0x000000080a047981 */ /* 0x0010a2000c1e1900 */
[----:B------:R-:W-:-:S04]  /*3f40*/  IMAD.WIDE R8, R0, 0x4, R10 ;  /* 0x0000000400087825 */ /* 0x000fc800078e020a */
[C---:B------:R-:W-:Y:S02]  /*3f50*/  IMAD.WIDE R28, R0.reuse, 0x4, R8 ;  /* 0x00000004001c7825 */ /* 0x040fe400078e0208 */
[----:B------:R-:W3:Y:S02]  /*3f60*/  LDG.E R8, desc[UR8][R8.64] ;  /* 0x0000000808087981 */ /* 0x000ee4000c1e1900 */
[C---:B------:R-:W-:Y:S02]  /*3f70*/  IMAD.WIDE R22, R0.reuse, 0x4, R28 ;  /* 0x0000000400167825 */ /* 0x040fe400078e021c */
[----:B------:R-:W4:Y:S02]  /*3f80*/  LDG.E R28, desc[UR8][R28.64] ;  /* 0x000000081c1c7981 */ /* 0x000f24000c1e1900 */
[C---:B------:R-:W-:Y:S02]  /*3f90*/  IMAD.WIDE R24, R0.reuse, 0x4, R22 ;  /* 0x0000000400187825 */ /* 0x040fe400078e0216 */
[----:B------:R-:W5:Y:S04]  /*3fa0*/  LDG.E R26, desc[UR8][R22.64] ;  /* 0x00000008161a7981 */ /* 0x000f68000c1e1900 */
        /* <DEDUP_REMOVED lines=8> */
[C---:B------:R-:W-:Y:S02]  /*4030*/  IMAD.WIDE R12, R0.reuse, 0x4, R14 ;  /* 0x00000004000c7825 */ /* 0x040fe400078e020e */
[----:B------:R-:W5:Y:S02]  /*4040*/  LDG.E R14, desc[UR8][R14.64] ;  /* 0x000000080e0e7981 */ /* 0x000f64000c1e1900 */
[C---:B0-----:R-:W-:Y:S02]  /*4050*/  IMAD.WIDE R10, R0.reuse, 0x4, R12 ;  /* 0x00000004000a7825 */ /* 0x041fe400078e020c */
[----:B------:R-:W5:Y:S02]  /*4060*/  LDG.E R29, desc[UR8][R12.64] ;  /* 0x000000080c1d7981 */ /* 0x000f64000c1e1900 */
[----:B------:R-:W-:-:S02]  /*4070*/  IMAD.WIDE R18, R0, 0x4, R10 ;  /* 0x0000000400127825 */ /* 0x000fc400078e020a */
[----:B------:R0:W5:Y:S02]  /*4080*/  LDG.E R15, desc[UR8][R10.64] ;  /* 0x000000080a0f7981 */ /* 0x000164000c1e1900 */
[C---:B------:R-:W-:Y:S02]  /*4090*/  IMAD.WIDE R22, R0.reuse, 0x4, R18 ;  /* 0x0000000400167825 */ /* 0x040fe400078e0212 */
[----:B------:R5:W5:Y:S02]  /*40a0*/  LDG.E R18, desc[UR8][R18.64] ;  /* 0x0000000812127981 */ /* 0x000b64000c1e1900 */
[C---:B------:R-:W-:Y:S02]  /*40b0*/  IMAD.WIDE R24, R0.reuse, 0x4, R22 ;  /* 0x0000000400187825 */ /* 0x040fe400078e0216 */
[----:B------:R-:W5:Y:S02]  /*40c0*/  LDG.E R22, desc[UR8][R22.64] ;  /* 0x0000000816167981 */ /* 0x000f64000c1e1900 */
[----:B0-----:R-:W-:-:S02]  /*40d0*/  IMAD.WIDE R10, R0, 0x4, R24 ;  /* 0x00000004000a7825 */ /* 0x001fc400078e0218 */
[----:B------:R-:W5:Y:S02]  /*40e0*/  LDG.E R24, desc[UR8][R24.64] ;  /* 0x0000000818187981 */ /* 0x000f64000c1e1900 */
[----:B------:R-:W-:Y:S02]  /*40f0*/  IMAD.WIDE R12, R0, 0x4, R10 ;  /* 0x00000004000c7825 */ /* 0x000fe400078e020a */
[----:B------:R0:W5:Y:S04]  /*4100*/  LDG.E R17, desc[UR8][R10.64] ;  /* 0x000000080a117981 */ /* 0x000168000c1e1900 */
[----:B------:R-:W5:Y:S01]  /*4110*/  LDG.E R12, desc[UR8][R12.64] ;  /* 0x000000080c0c7981 */ /* 0x000f62000c1e1900 */
[----:B------:R-:W-:-:S04]  /*4120*/  IADD3 R6, PT, PT, R6, 0x10, RZ ;  /* 0x0000001006067810 */ /* 0x000fc80007ffe0ff */
[----:B------:R-:W-:Y:S02]  /*4130*/  ISETP.NE.AND P0, PT, R6, RZ, PT ;  /* 0x000000ff0600720c */ /* 0x000fe40003f05270 */
[----:B------:R-:W-:Y:S02]  /*4140*/  LEA R7, R0, R7, 0x4 ;  /* 0x0000000700077211 */ /* 0x000fe400078e20ff */
[----:B--2---:R-:W-:-:S05]  /*4150*/  FMNMX R4, R4, 9.9999999747524270788e-07, !PT ;  /* 0x358637bd04047809 */ /* 0x004fca0007800000 */
[----:B------:R-:W-:Y:S01]  /*4160*/  FADD R4, R4, R27 ;  /* 0x0000001b04047221 */ /* 0x000fe20000000000 */
[----:B---3--:R-:W-:-:S05]  /*4170*/  FMNMX R8, R8, 9.9999999747524270788e-07, !PT ;  /* 0x358637bd08087809 */ /* 0x008fca0007800000 */
[----:B------:R-:W-:Y:S01]  /*4180*/  FADD R4, R4, R8 ;  /* 0x0000000804047221 */ /* 0x000fe20000000000 */
[----:B----4-:R-:W-:Y:S02]  /*4190*/  FMNMX R27, R28, 9.9999999747524270788e-07, !PT ;  /* 0x358637bd1c1b7809 */ /* 0x010fe40007800000 */
[----:B-----5:R-:W-:-:S03]  /*41a0*/  FMNMX R19, R26, 9.9999999747524270788e-07, !PT ;  /* 0x358637bd1a137809 */ /* 0x020fc60007800000 */
[----:B------:R-:W-:Y:S01]  /*41b0*/  FADD R4, R4, R27 ;  /* 0x0000001b04047221 */ /* 0x000fe20000000000 */
[----:B------:R-:W-:-:S03]  /*41c0*/  FMNMX R21, R21, 9.9999999747524270788e-07, !PT ;  /* 0x358637bd15157809 */ /* 0x000fc60007800000 */
[----:B------:R-:W-:-:S04]  /*41d0*/  FADD R4, R4, R19 ;  /* 0x0000001304047221 */ /* 0x000fc80000000000 */
[----:B------:R-:W-:Y:S01]  /*41e0*/  FADD R4, R4, R21 ;  /* 0x0000001504047221 */ /* 0x000fe20000000000 */
[----:B0-----:R-:W-:-:S05]  /*41f0*/  FMNMX R11, R20, 9.9999999747524270788e-07, !PT ;  /* 0x358637bd140b7809 */ /* 0x001fca0007800000 */
[----:B------:R-:W-:Y:S01]  /*4200*/  FADD R4, R4, R11 ;  /* 0x0000000b04047221 */ /* 0x000fe20000000000 */
[----:B------:R-:W-:-:S05]  /*4210*/  FMNMX R9, R9, 9.9999999747524270788e-07, !PT ;  /* 0x358637bd09097809 */ /* 0x000fca0007800000 */
[----:B------:R-:W-:Y:S01]  /*4220*/  FADD R4, R4, R9 ;  /* 0x0000000904047221 */ /* 0x000fe20000000000 */
[----:B------:R-:W-:-:S05]  /*4230*/  FMNMX R11, R16, 9.9999999747524270788e-07, !PT ;  /* 0x358637bd100b7809 */ /* 0x000fca0007800000 */
[----:B------:R-:W-:Y:S01]  /*4240*/  FADD R4, R4, R11 ;  /* 0x0000000b04047221 */ /* 0x000fe20000000000 */
[----:B------:R-:W-:Y:S02]  /*4250*/  FMNMX R9, R14, 9.9999999747524270788e-07, !PT ;  /* 0x358637bd0e097809 */ /* 0x000fe40007800000 */
[----:B------:R-:W-:-:S03]  /*4260*/  FMNMX R29, R29, 9.9999999747524270788e-07, !PT ;  /* 0x358637bd1d1d7809 */ /* 0x000fc60007800000 */
[----:B------:R-:W-:-:S04]  /*4270*/  FADD R4, R4, R9 ;  /* 0x0000000904047221 */ /* 0x000fc80000000000 */
[----:B------:R-:W-:Y:S01]  /*4280*/  FADD R4, R4, R29 ;  /* 0x0000001d04047221 */ /* 0x000fe20000000000 */
[----:B------:R-:W-:-:S05]  /*4290*/  FMNMX R15, R15, 9.9999999747524270788e-07, !PT ;  /* 0x358637bd0f0f7809 */ /* 0x000fca0007800000 */
[----:B------:R-:W-:Y:S01]  /*42a0*/  FADD R4, R4, R15 ;  /* 0x0000000f04047221 */ /* 0x000fe20000000000 */
[----:B------:R-:W-:-:S05]  /*42b0*/  FMNMX R9, R18, 9.9999999747524270788e-07, !PT ;  /* 0x358637bd12097809 */ /* 0x000fca0007800000 */
[----:B------:R-:W-:Y:S01]  /*42c0*/  FADD R4, R4, R9 ;  /* 0x0000000904047221 */ /* 0x000fe20000000000 */
[----:B------:R-:W-:-:S05]  /*42d0*/  FMNMX R11, R22, 9.9999999747524270788e-07, !PT ;  /* 0x358637bd160b7809 */ /* 0x000fca0007800000 */
[----:B------:R-:W-:Y:S01]  /*42e0*/  FADD R4, R4, R11 ;  /* 0x0000000b04047221 */ /* 0x000fe20000000000 */
[----:B------:R-:W-:Y:S02]  /*42f0*/  FMNMX R9, R24, 9.9999999747524270788e-07, !PT ;  /* 0x358637bd18097809 */ /* 0x000fe40007800000 */
[----:B------:R-:W-:-:S03]  /*4300*/  FMNMX R17, R17, 9.9999999747524270788e-07, !PT ;  /* 0x358637bd11117809 */ /* 0x000fc60007800000 */
[----:B------:R-:W-:Y:S01]  /*4310*/  FADD R4, R4, R9 ;  /* 0x0000000904047221 */ /* 0x000fe20000000000 */
[----:B------:R-:W-:-:S03]  /*4320*/  FMNMX R27, R12, 9.9999999747524270788e-07, !PT ;  /* 0x358637bd0c1b7809 */ /* 0x000fc60007800000 */
[----:B------:R-:W-:-:S04]  /*4330*/  FADD R4, R4, R17 ;  /* 0x0000001104047221 */ /* 0x000fc80000000000 */
[----:B------:R-:W-:Y:S01]  /*4340*/  FADD R27, R4, R27 ;  /* 0x0000001b041b7221 */ /* 0x000fe20000000000 */
[----:B------:R-:W-:Y:S06]  /*4350*/  @P0 BRA `(.L_x_138) ;  /* 0xfffffff800ec0947 */ /* 0x000fec000383ffff */
.L_x_137:
        /* <DEDUP_REMOVED lines=23> */
[----:B------:R-:W-:Y:S02]  /*44d0*/  IADD3 R5, PT, PT, R5, 0x8, RZ ;  /* 0x0000000805057810 */ /* 0x000fe40007ffe0ff */
[----:B--2---:R-:W-:-:S05]  /*44e0*/  FMNMX R6, R6, 9.9999999747524270788e-07, !PT ;  /* 0x358637bd06067809 */ /* 0x004fca0007800000 */
[----:B------:R-:W-:Y:S01]  /*44f0*/  FADD R6, R27, R6 ;  /* 0x000000061b067221 */ /* 0x000fe20000000000 */
[----:B---3--:R-:W-:-:S05]  /*4500*/  FMNMX R3, R8, 9.9999999747524270788e-07, !PT ;  /* 0x358637bd08037809 */ /* 0x008fca0007800000 */
[----:B------:R-:W-:Y:S01]  /*4510*/  FADD R3, R6, R3 ;  /* 0x0000000306037221 */ /* 0x000fe20000000000 */
[----:B----4-:R-:W-:-:S05]  /*4520*/  FMNMX R10, R10, 9.9999999747524270788e-07, !PT ;  /* 0x358637bd0a0a7809 */ /* 0x010fca0007800000 */
[----:B------:R-:W-:Y:S01]  /*4530*/  FADD R3, R3, R10 ;  /* 0x0000000a03037221 */ /* 0x000fe20000000000 */
[----:B-----5:R-:W-:-:S05]  /*4540*/  FMNMX R12, R12, 9.9999999747524270788e-07, !PT ;  /* 0x358637bd0c0c7809 */ /* 0x020fca0007800000 */
        /* <DEDUP_REMOVED lines=8> */
[----:B------:R-:W-:-:S07]  /*45d0*/  FADD R27, R3, R20 ;  /* 0x00000014031b7221 */ /* 0x000fce0000000000 */
.L_x_139:
        /* <DEDUP_REMOVED lines=15> */
[----:B------:R-:W-:-:S02]  /*46d0*/  IADD3 R5, PT, PT, R5, 0x4, RZ ;  /* 0x0000000405057810 */ /* 0x000fc40007ffe0ff */
[----:B--2---:R-:W-:-:S05]  /*46e0*/  FMNMX R4, R6, 9.9999999747524270788e-07, !PT ;  /* 0x358637bd06047809 */ /* 0x004fca0007800000 */
[----:B------:R-:W-:Y:S01]  /*46f0*/  FADD R4, R27, R4 ;  /* 0x000000041b047221 */ /* 0x000fe20000000000 */
[----:B---3--:R-:W-:-:S05]  /*4700*/  FMNMX R15, R8, 9.9999999747524270788e-07, !PT ;  /* 0x358637bd080f7809 */ /* 0x008fca0007800000 */
[----:B------:R-:W-:Y:S01]  /*4710*/  FADD R4, R4, R15 ;  /* 0x0000000f04047221 */ /* 0x000fe20000000000 */
[----:B----4-:R-:W-:Y:S02]  /*4720*/  FMNMX R17, R10, 9.9999999747524270788e-07, !PT ;  /* 0x358637bd0a117809 */ /* 0x010fe40007800000 */
[----:B-----5:R-:W-:-:S03]  /*4730*/  FMNMX R27, R12, 9.9999999747524270788e-07, !PT ;  /* 0x358637bd0c1b7809 */ /* 0x020fc60007800000 */
[----:B------:R-:W-:-:S04]  /*4740*/  FADD R4, R4, R17 ;  /* 0x0000001104047221 */ /* 0x000fc80000000000 */
[----:B------:R-:W-:-:S07]  /*4750*/  FADD R27, R4, R27 ;  /* 0x0000001b041b7221 */ /* 0x000fce0000000000 */
.L_x_140:
[----:B------:R-:W-:Y:S05]  /*4760*/  @!P1 BRA `(.L_x_136) ;  /* 0x00000000002c9947 */ /* 0x000fea0003800000 */
[----:B------:R-:W1:Y:S01]  /*4770*/  LDC.64 R6, c[0x0][0x380] ;  /* 0x0000e000ff067b82 */ /* 0x000e620000000a00 */
[----:B------:R-:W-:Y:S01]  /*4780*/  IMAD R9, R5, R0, UR6 ;  /* 0x0000000605097e24 */ /* 0x000fe2000f8e0200 */
[----:B------:R-:W-:-:S07]  /*4790*/  IADD3 R3, PT, PT, -R3, RZ, RZ ;  /* 0x000000ff03037210 */ /* 0x000fce0007ffe1ff */
.L_x_141:
[----:B-1----:R-:W-:-:S06]  /*47a0*/  IMAD.WIDE R4, R9, 0x4, R6 ;  /* 0x0000000409047825 */ /* 0x002fcc00078e0206 */
[----:B0-----:R-:W2:Y:S01]  /*47b0*/  LDG.E R4, desc[UR8][R4.64] ;  /* 0x0000000804047981 */ /* 0x001ea2000c1e1900 */
[----:B------:R-:W-:Y:S02]  /*47c0*/  IADD3 R3, PT, PT, R3, 0x1, RZ ;  /* 0x0000000103037810 */ /* 0x000fe40007ffe0ff */
[----:B------:R-:W-:Y:S02]  /*47d0*/  IADD3 R9, PT, PT, R9, R0, RZ ;  /* 0x0000000009097210 */ /* 0x000fe40007ffe0ff */
[----:B------:R-:W-:Y:S02]  /*47e0*/  ISETP.NE.AND P0, PT, R3, RZ, PT ;  /* 0x000000ff0300720c */ /* 0x000fe40003f05270 */
[----:B--2---:R-:W-:-:S05]  /*47f0*/  FMNMX R8, R4, 9.9999999747524270788e-07, !PT ;  /* 0x358637bd04087809 */ /* 0x004fca0007800000 */
[----:B------:R-:W-:-:S06]  /*4800*/  FADD R27, R8, R27 ;  /* 0x0000001b081b7221 */ /* 0x000fcc0000000000 */
[----:B------:R-:W-:Y:S05]  /*4810*/  @P0 BRA `(.L_x_141) ;  /* 0xfffffffc00e00947 */ /* 0x000fea000383ffff */
.L_x_136:
[----:B------:R-:W1:Y:S01]  /*4820*/  MUFU.RCP R4, R27 ;  /* 0x0000001b00047308 */ /* 0x000e620000001000 */
[----:B------:R-:W-:-:S07]  /*4830*/  I2FP.F32.S32 R0, R2 ;  /* 0x0000000200007245 */ /* 0x000fce0000201400 */
[----:B------:R-:W2:Y:S01]  /*4840*/  FCHK P0, R0, R27 ;  /* 0x0000001b00007302 */ /* 0x000ea20000000000 */
[----:B-1----:R-:W-:-:S04]  /*4850*/  FFMA R3, R4, -R27, 1 ;  /* 0x3f80000004037423 */ /* 0x002fc8000000081b */
[----:B------:R-:W-:-:S04]  /*4860*/  FFMA R3, R4, R3, R4 ;  /* 0x0000000304037223 */ /* 0x000fc80000000004 */
[----:B------:R-:W-:-:S04]  /*4870*/  FFMA R2, R0, R3, RZ ;  /* 0x0000000300027223 */ /* 0x000fc800000000ff */
[----:B------:R-:W-:-:S04]  /*4880*/  FFMA R4, R2, -R27, R0 ;  /* 0x8000001b02047223 */ /* 0x000fc80000000000 */
[----:B------:R-:W-:Y:S01]  /*4890*/  FFMA R17, R3, R4, R2 ;  /* 0x0000000403117223 */ /* 0x000fe20000000002 */
[----:B--2---:R-:W-:Y:S06]  /*48a0*/  @!P0 BRA `(.L_x_142) ;  /* 0x00000000000c8947 */ /* 0x004fec0003800000 */
[----:B------:R-:W-:-:S07]  /*48b0*/  MOV R18, 0x48d0 ;  /* 0x000048d000127802 */ /* 0x000fce0000000f00 */
[----:B0-----:R-:W-:Y:S05]  /*48c0*/  CALL.REL.NOINC `($__internal_4_$__cuda_sm3x_div_rn_noftz_f32_slowpath) ;  /* 0x0000002800187944 */ /* 0x001fea0003c00000 */
[----:B------:R-:W-:-:S07]  /*48d0*/  MOV R17, R0 ;  /* 0x0000000000117202 */ /* 0x000fce0000000f00 */
.L_x_142:
[----:B------:R-:W-:Y:S01]  /*48e0*/  HFMA2 R15, -RZ, RZ, 0, 1.1920928955078125e-07 ;  /* 0x00000002ff0f7431 */ /* 0x000fe200000001ff */
[----:B------:R-:W-:Y:S01]  /*48f0*/  PLOP3.LUT P0, PT, PT, PT, PT, 0x80, 0x8 ;  /* 0x000000000008781c */ /* 0x000fe20003f0f070 */
[----:B------:R-:W-:Y:S01]  /*4900*/  HFMA2 R16, -RZ, RZ, 0, 0 ;  /* 0x00000000ff107431 */ /* 0x000fe200000001ff */
[----:B------:R-:W-:-:S11]  /*4910*/  MOV R14, RZ ;  /* 0x000000ff000e7202 */ /* 0x000fd60000000f00 */
.L_x_98:
[----:B------:R-:W1:Y:S01]  /*4920*/  LDCU UR4, c[0x0][0x390] ;  /* 0x00007200ff0477ac */ /* 0x000e620008000800 */
[----:B------:R-:W-:Y:S01]  /*4930*/  MOV R0, RZ ;  /* 0x000000ff00007202 */ /* 0x000fe20000000f00 */
[----:B-1----:R-:W-:-:S09]  /*4940*/  UISETP.GE.AND UP0, UPT, UR4, 0x1, UPT ;  /* 0x000000010400788c */ /* 0x002fd2000bf06270 */
[----:B------:R-:W-:Y:S05]  /*4950*/  BRA.U !UP0, `(.L_x_143) ;  /* 0x0000002108987547 */ /* 0x000fea000b800000 */
[----:B------:R-:W-:-:S05]  /*4960*/  FADD R2, R16, R16 ;  /* 0x0000001010027221 */ /* 0x000fca0000000000 */
[----:B------:R-:W-:-:S04]  /*4970*/  IADD3 R0, PT, PT, R2, 0x1800000, RZ ;  /* 0x0180000002007810 */ /* 0x000fc80007ffe0ff */
[----:B------:R-:W-:-:S04]  /*4980*/  LOP3.LUT R0, R0, 0x7f800000, RZ, 0xc0, !PT ;  /* 0x7f80000000007812 */ /* 0x000fc800078ec0ff */
[----:B------:R-:W-:-:S13]  /*4990*/  ISETP.GT.U32.AND P1, PT, R0, 0x1ffffff, PT ;  /* 0x01ffffff0000780c */ /* 0x000fda0003f24070 */
[----:B------:R-:W-:Y:S05]  /*49a0*/  @P1 BRA `(.L_x_144) ;  /* 0x0000000000141947 */ /* 0x000fea0003800000 */
[----:B------:R-:W-:Y:S02]  /*49b0*/  MOV R0, R2 ;  /* 0x0000000200007202 */ /* 0x000fe40000000f00 */
[----:B------:R-:W-:-:S07]  /*49c0*/  MOV R2, 0x49e0 ;  /* 0x000049e000027802 */ /* 0x000fce0000000f00 */
[----:B0-----:R-:W-:Y:S05]  /*49d0*/  CALL.REL.NOINC `($__internal_2_$__cuda_sm20_rcp_rn_f32_slowpath) ;  /* 0x0000002000a87944 */ /* 0x001fea0003c00000 */
[----:B------:R-:W-:Y:S01]  /*49e0*/  MOV R13, R12 ;  /* 0x0000000c000d7202 */ /* 0x000fe20000000f00 */
[----:B------:R-:W-:Y:S06]  /*49f0*/  BRA `(.L_x_145) ;  /* 0x0000000000107947 */ /* 0x000fec0003800000 */
.L_x_144:
[----:B------:R-:W1:Y:S02]  /*4a00*/  MUFU.RCP R13, R2 ;  /* 0x00000002000d7308 */ /* 0x000e640000001000 */
[----:B-1----:R-:W-:-:S04]  /*4a10*/  FFMA R0, R2, R13, -1 ;  /* 0xbf80000002007423 */ /* 0x002fc8000000000d */
[----:B------:R-:W-:-:S04]  /*4a20*/  FADD.FTZ R0, -R0, -RZ ;  /* 0x800000ff00007221 */ /* 0x000fc80000010100 */
[----:B------:R-:W-:-:S07]  /*4a30*/  FFMA R13, R13, R0, R13 ;  /* 0x000000000d0d7223 */ /* 0x000fce000000000d */
.L_x_145:
[----:B------:R-:W-:-:S04]  /*4a40*/  IADD3 R0, PT, PT, R16, 0x1800000, RZ ;  /* 0x0180000010007810 */ /* 0x000fc80007ffe0ff */
[----:B------:R-:W-:-:S04]  /*4a50*/  LOP3.LUT R0, R0, 0x7f800000, RZ, 0xc0, !PT ;  /* 0x7f80000000007812 */ /* 0x000fc800078ec0ff */
[----:B------:R-:W-:-:S13]  /*4a60*/  ISETP.GT.U32.AND P1, PT, R0, 0x1ffffff, PT ;  /* 0x01ffffff0000780c */ /* 0x000fda0003f24070 */
[----:B------:R-:W-:Y:S05]  /*4a70*/  @P1 BRA `(.L_x_146) ;  /* 0x0000000000101947 */ /* 0x000fea0003800000 */
[----:B------:R-:W-:Y:S02]  /*4a80*/  MOV R0, R16 ;  /* 0x0000001000007202 */ /* 0x000fe40000000f00 */
[----:B------:R-:W-:-:S07]  /*4a90*/  MOV R2, 0x4ab0 ;  /* 0x00004ab000027802 */ /* 0x000fce0000000f00 */
[----:B0-----:R-:W-:Y:S05]  /*4aa0*/  CALL.REL.NOINC `($__internal_2_$__cuda_sm20_rcp_rn_f32_slowpath) ;  /* 0x0000002000747944 */ /* 0x001fea0003c00000 */
[----:B------:R-:W-:Y:S05]  /*4ab0*/  BRA `(.L_x_147) ;  /* 0x0000000000107947 */ /* 0x000fea0003800000 */
.L_x_146:
[----:B------:R-:W1:Y:S02]  /*4ac0*/  MUFU.RCP R3, R16 ;  /* 0x0000001000037308 */ /* 0x000e640000001000 */
[----:B-1----:R-:W-:-:S04]  /*4ad0*/  FFMA R0, R3, R16, -1 ;  /* 0xbf80000003007423 */ /* 0x002fc80000000010 */
[----:B------:R-:W-:-:S04]  /*4ae0*/  FADD.FTZ R0, -R0, -RZ ;  /* 0x800000ff00007221 */ /* 0x000fc80000010100 */
[----:B------:R-:W-:-:S07]  /*4af0*/  FFMA R12, R3, R0, R3 ;  /* 0x00000000030c7223 */ /* 0x000fce0000000003 */
.L_x_147:
[C---:B------:R-:W-:Y:S01]  /*4b00*/  FADD R8, R14.reuse, 1 ;  /* 0x3f8000000e087421 */ /* 0x040fe20000000000 */
[----:B------:R-:W-:Y:S01]  /*4b10*/  FMUL R11, R14, 0.5 ;  /* 0x3f0000000e0b7820 */ /* 0x000fe20000400000 */
[----:B------:R-:W1:Y:S02]  /*4b20*/  LDCU UR5, c[0x0][0x390] ;  /* 0x00007200ff0577ac */ /* 0x000e640008000800 */
[C---:B------:R-:W-:Y:S01]  /*4b30*/  FMUL R10, R8.reuse, 0.5 ;  /* 0x3f000000080a7820 */ /* 0x040fe20000400000 */
[----:B------:R-:W-:Y:S01]  /*4b40*/  FMUL R8, R8, -0.5 ;  /* 0xbf00000008087820 */ /* 0x000fe20000400000 */
[C---:B------:R-:W-:Y:S01]  /*4b50*/  FSETP.GT.AND P2, PT, |R11|.reuse, 41.09999847412109375, PT ;  /* 0x422466660b00780b */ /* 0x040fe20003f44200 */
[----:B------:R-:W2:Y:S02]  /*4b60*/  LDCU UR4, c[0x3][URZ] ;  /* 0x00c00000ff0477ac */ /* 0x000ea40008000800 */
[----:B------:R-:W-:Y:S02]  /*4b70*/  FSETP.GT.AND P1, PT, |R10|, 41.09999847412109375, PT ;  /* 0x422466660a00780b */ /* 0x000fe40003f24200 */
[----:B------:R-:W-:-:S02]  /*4b80*/  FSEL R3, R11, 41.09999847412109375, !P2 ;  /* 0x422466660b037808 */ /* 0x000fc40005000000 */
[----:B------:R-:W-:Y:S02]  /*4b90*/  FSEL R0, R10, 41.09999847412109375, !P1 ;  /* 0x422466660a007808 */ /* 0x000fe40004800000 */
[C---:B------:R-:W-:Y:S01]  /*4ba0*/  FSETP.GEU.AND P2, PT, |R3|.reuse, 1.175494350822287508e-38, PT ;  /* 0x008000000300780b */ /* 0x040fe20003f4e200 */
[----:B------:R-:W-:Y:S01]  /*4bb0*/  FMUL R2, |R3|, 16777216 ;  /* 0x4b80000003027820 */ /* 0x000fe20000400200 */
[C---:B------:R-:W-:Y:S01]  /*4bc0*/  FSETP.GEU.AND P1, PT, |R0|.reuse, 1.175494350822287508e-38, PT ;  /* 0x008000000000780b */ /* 0x040fe20003f2e200 */
[----:B------:R-:W-:Y:S01]  /*4bd0*/  FMUL R5, |R0|, 16777216 ;  /* 0x4b80000000057820 */ /* 0x000fe20000400200 */
[----:B------:R-:W-:Y:S02]  /*4be0*/  FSEL R19, RZ, -24, P2 ;  /* 0xc1c00000ff137808 */ /* 0x000fe40001000000 */
[----:B------:R-:W-:Y:S02]  /*4bf0*/  FSEL R6, R2, |R3|, !P2 ;  /* 0x4000000302067208 */ /* 0x000fe40005000000 */
[----:B------:R-:W-:-:S02]  /*4c00*/  FSEL R5, R5, |R0|, !P1 ;  /* 0x4000000005057208 */ /* 0x000fc40004800000 */
[----:B------:R-:W-:Y:S02]  /*4c10*/  IADD3 R4, PT, PT, R6, -0x3f3504f3, RZ ;  /* 0xc0cafb0d06047810 */ /* 0x000fe40007ffe0ff */
[C---:B------:R-:W-:Y:S02]  /*4c20*/  IADD3 R2, PT, PT, R5.reuse, -0x3f3504f3, RZ ;  /* 0xc0cafb0d05027810 */ /* 0x040fe40007ffe0ff */
[----:B------:R-:W-:Y:S02]  /*4c30*/  LOP3.LUT R23, R4, 0xff800000, RZ, 0xc0, !PT ;  /* 0xff80000004177812 */ /* 0x000fe400078ec0ff */
[----:B------:R-:W-:Y:S02]  /*4c40*/  LOP3.LUT R4, R2, 0xff800000, RZ, 0xc0, !PT ;  /* 0xff80000002047812 */ /* 0x000fe400078ec0ff */
[-C--:B------:R-:W-:Y:S02]  /*4c50*/  IADD3 R20, PT, PT, R6, -R23.reuse, RZ ;  /* 0x8000001706147210 */ /* 0x080fe40007ffe0ff */
[-C--:B------:R-:W-:Y:S01]  /*4c60*/  IADD3 R5, PT, PT, R5, -R4.reuse, RZ ;  /* 0x8000000405057210 */ /* 0x080fe20007ffe0ff */
[----:B------:R-:W-:Y:S01]  /*4c70*/  FRND R6, R11 ;  /* 0x0000000b00067307 */ /* 0x000fe20000201000 */
[----:B------:R-:W-:Y:S01]  /*4c80*/  I2FP.F32.S32 R24, R23 ;  /* 0x0000001700187245 */ /* 0x000fe20000201400 */
[C---:B------:R-:W-:Y:S01]  /*4c90*/  FADD R2, R20.reuse, 1 ;  /* 0x3f80000014027421 */ /* 0x040fe20000000000 */
[----:B------:R-:W-:Y:S01]  /*4ca0*/  FADD R20, R20, -1 ;  /* 0xbf80000014147421 */ /* 0x000fe20000000000 */
[C---:B------:R-:W-:Y:S01]  /*4cb0*/  FADD R7, R5.reuse, 1 ;  /* 0x3f80000005077421 */ /* 0x040fe20000000000 */
[----:B------:R-:W-:Y:S01]  /*4cc0*/  FADD R21, R5, -1 ;  /* 0xbf80000005157421 */ /* 0x000fe20000000000 */
[----:B------:R-:W-:Y:S01]  /*4cd0*/  I2FP.F32.S32 R22, R4 ;  /* 0x0000000400167245 */ /* 0x000fe20000201400 */
[----:B------:R-:W-:Y:S01]  /*4ce0*/  FADD R5, R20, R20 ;  /* 0x0000001414057221 */ /* 0x000fe20000000000 */
[----:B------:R-:W3:Y:S01]  /*4cf0*/  MUFU.RCP R2, R2 ;  /* 0x0000000200027308 */ /* 0x000ee20000001000 */
[----:B------:R-:W-:Y:S01]  /*4d00*/  FADD R18, R21, R21 ;  /* 0x0000001515127221 */ /* 0x000fe20000000000 */
[----:B------:R-:W-:-:S02]  /*4d10*/  FSEL R9, RZ, -24, P1 ;  /* 0xc1c00000ff097808 */ /* 0x000fc40000800000 */
[C---:B------:R-:W-:Y:S02]  /*4d20*/  FSETP.NEU.AND P1, PT, R11.reuse, RZ, PT ;  /* 0x000000ff0b00720b */ /* 0x040fe40003f2d000 */
[----:B------:R-:W-:Y:S01]  /*4d30*/  FSETP.GTU.AND P2, PT, R11, 0.5, PT ;  /* 0x3f0000000b00780b */ /* 0x000fe20003f4c000 */
[----:B------:R-:W-:Y:S01]  /*4d40*/  FFMA R9, R22, 1.1920928955078125e-07, R9 ;  /* 0x3400000016097823 */ /* 0x000fe20000000009 */
[----:B------:R-:W4:Y:S01]  /*4d50*/  MUFU.RCP R7, R7 ;  /* 0x0000000700077308 */ /* 0x000f220000001000 */
[----:B---3--:R-:W-:Y:S01]  /*4d60*/  FMUL R5, R2, R5 ;  /* 0x0000000502057220 */ /* 0x008fe20000400000 */
[----:B----4-:R-:W-:Y:S01]  /*4d70*/  FMUL R4, R7, R18 ;  /* 0x0000001207047220 */ /* 0x010fe20000400000 */
[----:B------:R-:W-:Y:S01]  /*4d80*/  FFMA R18, R24, 1.1920928955078125e-07, R19 ;  /* 0x3400000018127823 */ /* 0x000fe20000000013 */
[----:B------:R-:W-:Y:S02]  /*4d90*/  HFMA2 R19, -RZ, RZ, 0.771484375, 0.21533203125 ;  /* 0x3a2c32e4ff137431 */ /* 0x000fe400000001ff */
[----:B------:R-:W-:Y:S01]  /*4da0*/  FADD R24, R20, -R5 ;  /* 0x8000000514187221 */ /* 0x000fe20000000000 */
[----:B------:R-:W-:-:S03]  /*4db0*/  FADD R23, R21, -R4 ;  /* 0x8000000415177221 */ /* 0x000fc60000000000 */
[----:B------:R-:W-:Y:S01]  /*4dc0*/  FADD R25, R24, R24 ;  /* 0x0000001818197221 */ /* 0x000fe20000000000 */
[----:B------:R-:W-:Y:S01]  /*4dd0*/  FADD R22, R23, R23 ;  /* 0x0000001717167221 */ /* 0x000fe20000000000 */
[-C--:B------:R-:W-:Y:S02]  /*4de0*/  FMUL R24, R5, R5.reuse ;  /* 0x0000000505187220 */ /* 0x080fe40000400000 */
[----:B------:R-:W-:Y:S01]  /*4df0*/  FFMA R25, R20, -R5, R25 ;  /* 0x8000000514197223 */ /* 0x000fe20000000019 */
[----:B------:R-:W-:Y:S01]  /*4e00*/  FFMA R22, R21, -R4, R22 ;  /* 0x8000000415167223 */ /* 0x000fe20000000016 */
[----:B------:R-:W-:Y:S01]  /*4e10*/  FFMA R21, R24, R19, 0.0032181653659790754318 ;  /* 0x3b52e7db18157423 */ /* 0x000fe20000000013 */
[----:B------:R-:W-:Y:S01]  /*4e20*/  FSEL R20, R6, RZ, P1 ;  /* 0x000000ff06147208 */ /* 0x000fe20000800000 */
[----:B------:R-:W-:Y:S01]  /*4e30*/  FFMA R6, R5, 1.4426950216293334961, R18 ;  /* 0x3fb8aa3b05067823 */ /* 0x000fe20000000012 */
[----:B------:R-:W-:Y:S01]  /*4e40*/  FMUL R26, R2, R25 ;  /* 0x00000019021a7220 */ /* 0x000fe20000400000 */
[----:B------:R-:W-:Y:S01]  /*4e50*/  FFMA R21, R24, R21, 0.018033718690276145935 ;  /* 0x3c93bb7318157423 */ /* 0x000fe20000000015 */
[----:B------:R-:W-:Y:S01]  /*4e60*/  MOV R2, 0x3a8c9f66 ;  /* 0x3a8c9f6600027802 */ /* 0x000fe20000000f00 */
[----:B------:R-:W-:Y:S01]  /*4e70*/  FADD R20, R11, -R20 ;  /* 0x800000140b147221 */ /* 0x000fe20000000000 */
[----:B------:R-:W-:Y:S01]  /*4e80*/  FADD R18, R18, -R6 ;  /* 0x8000000612127221 */ /* 0x000fe20000000000 */
[----:B------:R-:W-:Y:S01]  /*4e90*/  FFMA R23, R24, R21, 0.12022458761930465698 ;  /* 0x3df6384f18177423 */ /* 0x000fe20000000015 */
[----:B------:R-:W-:Y:S01]  /*4ea0*/  FMUL R21, R7, R22 ;  /* 0x0000001607157220 */ /* 0x000fe20000400000 */
[----:B------:R-:W-:Y:S01]  /*4eb0*/  FFMA R7, R4, 1.4426950216293334961, R9 ;  /* 0x3fb8aa3b04077823 */ /* 0x000fe20000000009 */
[----:B------:R-:W-:Y:S01]  /*4ec0*/  FFMA R27, R20, -R2, 0.0071110534481704235077 ;  /* 0x3be903d7141b7423 */ /* 0x000fe20000000802 */
[----:B------:R-:W-:Y:S01]  /*4ed0*/  FMUL R24, R24, R23 ;  /* 0x0000001718187220 */ /* 0x000fe20000400000 */
[----:B------:R-:W-:Y:S01]  /*4ee0*/  FFMA R25, R5, 1.4426950216293334961, R18 ;  /* 0x3fb8aa3b05197823 */ /* 0x000fe20000000012 */
[----:B------:R-:W-:Y:S01]  /*4ef0*/  FADD R23, R9, -R7 ;  /* 0x8000000709177221 */ /* 0x000fe20000000000 */
[----:B------:R-:W-:Y:S01]  /*4f00*/  FFMA R27, R20, R27, -0.0096437186002731323242 ;  /* 0xbc1e00b0141b7423 */ /* 0x000fe2000000001b */
[----:B------:R-:W-:Y:S01]  /*4f10*/  FMUL R22, R4, R4 ;  /* 0x0000000404167220 */ /* 0x000fe20000400000 */
[----:B------:R-:W-:Y:S01]  /*4f20*/  FFMA R26, R26, 1.4426950216293334961, R25 ;  /* 0x3fb8aa3b1a1a7823 */ /* 0x000fe20000000019 */
[----:B------:R-:W-:Y:S01]  /*4f30*/  FFMA R18, R4, 1.4426950216293334961, R23 ;  /* 0x3fb8aa3b04127823 */ /* 0x000fe20000000017 */
[----:B------:R-:W-:Y:S01]  /*4f40*/  FFMA R27, R20, R27, -0.042180188000202178955 ;  /* 0xbd2cc522141b7423 */ /* 0x000fe2000000001b */
[----:B------:R-:W-:Y:S01]  /*4f50*/  FFMA R19, R22, R19, 0.0032181653659790754318 ;  /* 0x3b52e7db16137423 */ /* 0x000fe20000000013 */
[----:B------:R-:W-:Y:S01]  /*4f60*/  FFMA R25, R5, 1.9251366722983220825e-08, R26 ;  /* 0x32a55e3405197823 */ /* 0x000fe2000000001a */
[----:B------:R-:W-:Y:S01]  /*4f70*/  FFMA R21, R21, 1.4426950216293334961, R18 ;  /* 0x3fb8aa3b15157823 */ /* 0x000fe20000000012 */
[----:B------:R-:W-:Y:S01]  /*4f80*/  FFMA R27, R20, R27, 0.16654090583324432373 ;  /* 0x3e2a89b3141b7423 */ /* 0x000fe2000000001b */
[----:B------:R-:W3:Y:S01]  /*4f90*/  MUFU.RCP R18, |R3| ;  /* 0x4000000300127308 */ /* 0x000ee20000001000 */
[----:B------:R-:W-:Y:S01]  /*4fa0*/  FFMA R23, R22, R19, 0.018033718690276145935 ;  /* 0x3c93bb7316177423 */ /* 0x000fe20000000013 */
[----:B------:R-:W-:Y:S01]  /*4fb0*/  FFMA R19, R5, R24, R25 ;  /* 0x0000001805137223 */ /* 0x000fe20000000019 */
[----:B------:R-:W-:Y:S01]  /*4fc0*/  HFMA2 R5, -RZ, RZ, 0.56982421875, 44576 ;  /* 0x388f7971ff057431 */ /* 0x000fe200000001ff */
[C---:B------:R-:W-:Y:S01]  /*4fd0*/  FSETP.GEU.AND P1, PT, R11.reuse, -0.5, PT ;  /* 0xbf0000000b00780b */ /* 0x040fe20003f2e000 */
[C---:B------:R-:W-:Y:S01]  /*4fe0*/  FFMA R27, R20.reuse, R27, -0.04200365021824836731 ;  /* 0xbd2c0c05141b7423 */ /* 0x040fe2000000001b */
[----:B------:R-:W-:Y:S01]  /*4ff0*/  FSEL R28, R20, 1, !P2 ;  /* 0x3f800000141c7808 */ /* 0x000fe20005000000 */
[----:B------:R-:W-:Y:S01]  /*5000*/  FFMA R23, R22, R23, 0.12022458761930465698 ;  /* 0x3df6384f16177423 */ /* 0x000fe20000000017 */
[----:B------:R-:W-:Y:S01]  /*5010*/  FSEL R9, R11, 1, !P1 ;  /* 0x3f8000000b097808 */ /* 0x000fe20004800000 */
[----:B------:R-:W-:Y:S01]  /*5020*/  FFMA R27, R20, R27, -0.65587818622589111328 ;  /* 0xbf27e7a2141b7423 */ /* 0x000fe2000000001b */
[----:B------:R-:W-:Y:S01]  /*5030*/  FSETP.NEU.AND P1, PT, R10, RZ, PT ;  /* 0x000000ff0a00720b */ /* 0x000fe20003f2d000 */
[----:B------:R-:W-:Y:S01]  /*5040*/  FMUL R25, R22, R23 ;  /* 0x0000001716197220 */ /* 0x000fe20000400000 */
[----:B------:R-:W-:Y:S01]  /*5050*/  FADD R23, R6, R19 ;  /* 0x0000001306177221 */ /* 0x000fe20000000000 */
[----:B------:R-:W-:Y:S01]  /*5060*/  FMUL R9, R9, R28 ;  /* 0x0000001c09097220 */ /* 0x000fe20000400000 */
[----:B------:R-:W-:Y:S01]  /*5070*/  FFMA R26, R20, R27, 0.57721567153930664062 ;  /* 0x3f13c468141a7423 */ /* 0x000fe2000000001b */
[----:B------:R-:W-:Y:S01]  /*5080*/  FFMA R27, R4, 1.9251366722983220825e-08, R21 ;  /* 0x32a55e34041b7823 */ /* 0x000fe20000000015 */
[----:B------:R-:W-:Y:S01]  /*5090*/  FADD R21, |R3|, -0.5 ;  /* 0xbf00000003157421 */ /* 0x000fe20000000200 */
[----:B---3--:R-:W-:Y:S01]  /*50a0*/  FFMA R29, R18, R5, -5.0603266572579741478e-05 ;  /* 0xb8543ed8121d7423 */ /* 0x008fe20000000005 */
[----:B------:R-:W-:Y:S01]  /*50b0*/  FFMA R26, R9, R26, RZ ;  /* 0x0000001a091a7223 */ /* 0x000fe200000000ff */
[----:B------:R-:W-:Y:S01]  /*50c0*/  FFMA R24, R4, R25, R27 ;  /* 0x0000001904187223 */ /* 0x000fe2000000001b */
[----:B------:R-:W-:Y:S01]  /*50d0*/  FADD R6, -R6, R23 ;  /* 0x0000001706067221 */ /* 0x000fe20000000100 */
[----:B------:R-:W-:Y:S01]  /*50e0*/  FFMA R29, R18, R29, -0.00042276637395843863487 ;  /* 0xb9dda6be121d7423 */ /* 0x000fe2000000001d */
[----:B------:R-:W-:Y:S01]  /*50f0*/  FMUL R4, R23, R21 ;  /* 0x0000001517047220 */ /* 0x000fe20000400000 */
[----:B------:R-:W-:Y:S01]  /*5100*/  FFMA R9, R20, R26, R9 ;  /* 0x0000001a14097223 */ /* 0x000fe20000000009 */
[----:B------:R-:W-:Y:S01]  /*5110*/  FADD R20, R19, -R6 ;  /* 0x8000000613147221 */ /* 0x000fe20000000000 */
[----:B------:R-:W-:Y:S01]  /*5120*/  FFMA R29, R18, R29, 0.00099214143119752407074 ;  /* 0x3a820abe121d7423 */ /* 0x000fe2000000001d */
[----:B------:R-:W-:Y:S01]  /*5130*/  FFMA R19, R23, R21, -R4 ;  /* 0x0000001517137223 */ /* 0x000fe20000000804 */
[C---:B------:R-:W-:Y:S01]  /*5140*/  FADD R6, R7.reuse, R24 ;  /* 0x0000001807067221 */ /* 0x040fe20000000000 */
[----:B------:R-:W-:Y:S01]  /*5150*/  FADD R23, |R0|, -0.5 ;  /* 0xbf00000000177421 */ /* 0x000fe20000000200 */
[----:B------:R-:W-:Y:S01]  /*5160*/  FFMA R29, R18, R29, -0.00027855476946569979191 ;  /* 0xb9920afd121d7423 */ /* 0x000fe2000000001d */
[----:B------:R-:W-:Y:S01]  /*5170*/  FFMA R20, R20, R21, R19 ;  /* 0x0000001514147223 */ /* 0x000fe20000000013 */
[----:B------:R-:W-:Y:S01]  /*5180*/  FADD R19, -R7, R6 ;  /* 0x0000000607137221 */ /* 0x000fe20000000100 */
[----:B------:R-:W-:Y:S01]  /*5190*/  FMUL R22, R6, R23 ;  /* 0x0000001706167220 */ /* 0x000fe20000400000 */
[----:B------:R-:W-:Y:S01]  /*51a0*/  FFMA R29, R18, R29, -0.0026749009266495704651 ;  /* 0xbb2f4d64121d7423 */ /* 0x000fe2000000001d */
[----:B------:R-:W-:Y:S01]  /*51b0*/  FMUL R7, |R0|, 1.4426950216293334961 ;  /* 0x3fb8aa3b00077820 */ /* 0x000fe20000400200 */
[----:B------:R-:W-:Y:S01]  /*51c0*/  FADD R24, R24, -R19 ;  /* 0x8000001318187221 */ /* 0x000fe20000000000 */
[----:B------:R-:W-:Y:S01]  /*51d0*/  FFMA R21, R6, R23, -R22 ;  /* 0x0000001706157223 */ /* 0x000fe20000000816 */
[----:B------:R-:W-:Y:S01]  /*51e0*/  FFMA R29, R18, R29, 0.0034718033857643604279 ;  /* 0x3b638732121d7423 */ /* 0x000fe2000000001d */
[----:B------:R-:W-:Y:S01]  /*51f0*/  FADD R19, R22, -R7 ;  /* 0x8000000716137221 */ /* 0x000fe20000000000 */
[----:B------:R-:W-:Y:S01]  /*5200*/  FSETP.GTU.AND P2, PT, R10, 0.5, PT ;  /* 0x3f0000000a00780b */ /* 0x000fe20003f4c000 */
[----:B------:R-:W-:Y:S01]  /*5210*/  FFMA R21, R24, R23, R21 ;  /* 0x0000001718157223 */ /* 0x000fe20000000015 */
[----:B------:R-:W-:Y:S01]  /*5220*/  FFMA R29, R18, R29, 0.083333343267440795898 ;  /* 0x3daaaaac121d7423 */ /* 0x000fe2000000001d */
[----:B------:R-:W3:Y:S01]  /*5230*/  FRND R23, R10 ;  /* 0x0000000a00177307 */ /* 0x000ee20000201000 */
[----:B------:R-:W-:-:S02]  /*5240*/  FADD R24, R7, R19 ;  /* 0x0000001307187221 */ /* 0x000fc40000000000 */
[----:B------:R-:W-:Y:S01]  /*5250*/  FMUL R6, R18, R29 ;  /* 0x0000001d12067220 */ /* 0x000fe20000400000 */
[----:B------:R-:W-:Y:S01]  /*5260*/  FMUL R18, |R3|, 1.4426950216293334961 ;  /* 0x3fb8aa3b03127820 */ /* 0x000fe20000400200 */
[--C-:B------:R-:W-:Y:S01]  /*5270*/  FADD R26, R19, -R24.reuse ;  /* 0x80000018131a7221 */ /* 0x100fe20000000000 */
[----:B------:R-:W-:Y:S02]  /*5280*/  FADD R22, R22, -R24 ;  /* 0x8000001816167221 */ /* 0x000fe40000000000 */
[----:B------:R-:W-:Y:S01]  /*5290*/  FFMA R24, |R3|, 1.4426950216293334961, -R18 ;  /* 0x3fb8aa3b03187823 */ /* 0x000fe20000000a12 */
[----:B------:R-:W-:Y:S01]  /*52a0*/  FADD R25, -R7, -R26 ;  /* 0x8000001a07197221 */ /* 0x000fe20000000100 */
[C---:B------:R-:W-:Y:S02]  /*52b0*/  FFMA R7, |R0|.reuse, 1.4426950216293334961, -R7 ;  /* 0x3fb8aa3b00077823 */ /* 0x040fe40000000a07 */
[----:B------:R-:W-:Y:S02]  /*52c0*/  FFMA R3, |R3|, 1.925963033500011079e-08, R24 ;  /* 0x32a5706003037823 */ /* 0x000fe40000000218 */
[----:B------:R-:W-:Y:S01]  /*52d0*/  FFMA R24, |R0|, 1.925963033500011079e-08, R7 ;  /* 0x32a5706000187823 */ /* 0x000fe20000000207 */
[----:B---3--:R-:W-:Y:S01]  /*52e0*/  FSEL R7, R23, RZ, P1 ;  /* 0x000000ff17077208 */ /* 0x008fe20000800000 */
[----:B------:R-:W-:Y:S01]  /*52f0*/  FADD R3, R20, -R3 ;  /* 0x8000000314037221 */ /* 0x000fe20000000000 */
[----:B------:R-:W-:Y:S01]  /*5300*/  FSETP.GEU.AND P1, PT, R10, -0.5, PT ;  /* 0xbf0000000a00780b */ /* 0x000fe20003f2e000 */
[----:B------:R-:W-:Y:S01]  /*5310*/  FADD R23, R21, -R24 ;  /* 0x8000001815177221 */ /* 0x000fe20000000000 */
[----:B------:R-:W-:Y:S01]  /*5320*/  FADD R21, R4, -R18 ;  /* 0x8000001204157221 */ /* 0x000fe20000000000 */
[C---:B------:R-:W-:Y:S01]  /*5330*/  FADD R20, R10.reuse, -R7 ;  /* 0x800000070a147221 */ /* 0x040fe20000000000 */
[----:B------:R-:W-:Y:S01]  /*5340*/  FSEL R7, R10, 1, !P1 ;  /* 0x3f8000000a077808 */ /* 0x000fe20004800000 */
[----:B------:R-:W-:Y:S01]  /*5350*/  FADD R24, R22, R25 ;  /* 0x0000001916187221 */ /* 0x000fe20000000000 */
[----:B------:R-:W-:Y:S01]  /*5360*/  FADD R25, R18, R21 ;  /* 0x0000001512197221 */ /* 0x000fe20000000000 */
[----:B------:R-:W3:Y:S01]  /*5370*/  FRND R22, R19 ;  /* 0x0000001300167307 */ /* 0x000ee20000201000 */
[----:B------:R-:W-:Y:S01]  /*5380*/  FSEL R26, R20, 1, !P2 ;  /* 0x3f800000141a7808 */ /* 0x000fe20005000000 */
[----:B------:R-:W-:Y:S01]  /*5390*/  FADD R23, R24, R23 ;  /* 0x0000001718177221 */ /* 0x000fe20000000000 */
[----:B------:R-:W-:-:S03]  /*53a0*/  MOV R24, 0x391fcb8e ;  /* 0x391fcb8e00187802 */ /* 0x000fc60000000f00 */
[----:B------:R-:W-:Y:S01]  /*53b0*/  FMUL R7, R7, R26 ;  /* 0x0000001a07077220 */ /* 0x000fe20000400000 */
[--C-:B------:R-:W-:Y:S01]  /*53c0*/  FADD R26, R4, -R25.reuse ;  /* 0x80000019041a7221 */ /* 0x100fe20000000000 */
[----:B------:R-:W-:Y:S01]  /*53d0*/  FADD R25, R21, -R25 ;  /* 0x8000001915197221 */ /* 0x000fe20000000000 */
[----:B------:R-:W4:Y:S03]  /*53e0*/  FRND R4, R21 ;  /* 0x0000001500047307 */ /* 0x000f260000201000 */
[----:B------:R-:W-:Y:S01]  /*53f0*/  FADD R25, -R18, -R25 ;  /* 0x8000001912197221 */ /* 0x000fe20000000100 */
[----:B---3--:R-:W-:-:S03]  /*5400*/  FADD R18, R19, -R22 ;  /* 0x8000001613127221 */ /* 0x008fc60000000000 */
[----:B------:R-:W-:Y:S01]  /*5410*/  FADD R26, R26, R25 ;  /* 0x000000191a1a7221 */ /* 0x000fe20000000000 */
[----:B------:R-:W3:Y:S01]  /*5420*/  MUFU.RCP R0, |R0| ;  /* 0x4000000000007308 */ /* 0x000ee20000001000 */
[----:B------:R-:W-:Y:S02]  /*5430*/  FSETP.GT.AND P1, PT, R22, RZ, PT ;  /* 0x000000ff1600720b */ /* 0x000fe40003f24000 */
[----:B------:R-:W-:Y:S01]  /*5440*/  FADD R26, R26, R3 ;  /* 0x000000031a1a7221 */ /* 0x000fe20000000000 */
[----:B------:R-:W-:Y:S01]  /*5450*/  FADD R3, R23, R18 ;  /* 0x0000001217037221 */ /* 0x000fe20000000000 */
[----:B----4-:R-:W-:-:S03]  /*5460*/  FADD R25, R21, -R4 ;  /* 0x8000000415197221 */ /* 0x010fc60000000000 */
[C---:B------:R-:W-:Y:S01]  /*5470*/  FFMA R22, R3.reuse, R24, 0.0013391353422775864601 ;  /* 0x3aaf85ed03167423 */ /* 0x040fe20000000018 */
[----:B------:R-:W4:Y:S01]  /*5480*/  F2I.NTZ R19, R19 ;  /* 0x0000001300137305 */ /* 0x000f220000203100 */
[----:B------:R-:W-:Y:S01]  /*5490*/  FSETP.GT.AND P2, PT, R4, RZ, PT ;  /* 0x000000ff0400720b */ /* 0x000fe20003f44000 */
[----:B------:R-:W-:Y:S01]  /*54a0*/  FADD R18, R26, R25 ;  /* 0x000000191a127221 */ /* 0x000fe20000000000 */
[C---:B------:R-:W-:Y:S02]  /*54b0*/  FFMA R22, R3.reuse, R22, 0.0096188392490148544312 ;  /* 0x3c1d985603167423 */ /* 0x040fe40000000016 */
[----:B------:R-:W-:Y:S01]  /*54c0*/  SEL R4, RZ, 0x83000000, P2 ;  /* 0x83000000ff047807 */ /* 0x000fe20001000000 */
[----:B------:R-:W-:Y:S01]  /*54d0*/  FFMA R23, R18, R24, 0.0013391353422775864601 ;  /* 0x3aaf85ed12177423 */ /* 0x000fe20000000018 */
[C---:B------:R-:W-:Y:S01]  /*54e0*/  FFMA R22, R3.reuse, R22, 0.055503588169813156128 ;  /* 0x3d6357bb03167423 */ /* 0x040fe20000000016 */
[----:B------:R-:W5:Y:S01]  /*54f0*/  F2I.NTZ R21, R21 ;  /* 0x0000001500157305 */ /* 0x000f620000203100 */
[----:B---3--:R-:W-:Y:S01]  /*5500*/  FFMA R5, R0, R5, -5.0603266572579741478e-05 ;  /* 0xb8543ed800057423 */ /* 0x008fe20000000005 */
[----:B------:R-:W-:Y:S01]  /*5510*/  FFMA R23, R18, R23, 0.0096188392490148544312 ;  /* 0x3c1d985612177423 */ /* 0x000fe20000000017 */
[----:B------:R-:W-:-:S02]  /*5520*/  FFMA R22, R3, R22, 0.24022644758224487305 ;  /* 0x3e75fdec03167423 */ /* 0x000fc40000000016 */
[----:B------:R-:W-:Y:S01]  /*5530*/  FFMA R5, R0, R5, -0.00042276637395843863487 ;  /* 0xb9dda6be00057423 */ /* 0x000fe20000000005 */
[----:B------:R-:W-:Y:S01]  /*5540*/  FFMA R23, R18, R23, 0.055503588169813156128 ;  /* 0x3d6357bb12177423 */ /* 0x000fe20000000017 */
[C---:B------:R-:W-:Y:S02]  /*5550*/  FFMA R22, R3.reuse, R22, 0.69314718246459960938 ;  /* 0x3f31721803167423 */ /* 0x040fe40000000016 */
[----:B------:R-:W-:Y:S01]  /*5560*/  FFMA R5, R0, R5, 0.00099214143119752407074 ;  /* 0x3a820abe00057423 */ /* 0x000fe20000000005 */
[----:B------:R-:W-:Y:S01]  /*5570*/  FFMA R23, R18, R23, 0.24022644758224487305 ;  /* 0x3e75fdec12177423 */ /* 0x000fe20000000017 */
[----:B------:R-:W-:Y:S01]  /*5580*/  FFMA R3, R3, R22, 1 ;  /* 0x3f80000003037423 */ /* 0x000fe20000000016 */
[----:B------:R-:W-:Y:S01]  /*5590*/  FMUL R22, R8, 0.5 ;  /* 0x3f00000008167820 */ /* 0x000fe20000400000 */
[----:B------:R-:W-:Y:S01]  /*55a0*/  FFMA R5, R0, R5, -0.00027855476946569979191 ;  /* 0xb9920afd00057423 */ /* 0x000fe20000000005 */
[----:B------:R-:W-:Y:S01]  /*55b0*/  FFMA R25, R18, R23, 0.69314718246459960938 ;  /* 0x3f31721812197423 */ /* 0x000fe20000000017 */
[----:B------:R-:W-:Y:S01]  /*55c0*/  FFMA R23, R20, -R2, 0.0071110534481704235077 ;  /* 0x3be903d714177423 */ /* 0x000fe20000000802 */
[----:B------:R-:W-:Y:S01]  /*55d0*/  SEL R2, RZ, 0x83000000, P1 ;  /* 0x83000000ff027807 */ /* 0x000fe20000800000 */
[----:B------:R-:W-:Y:S01]  /*55e0*/  FFMA R5, R0, R5, -0.0026749009266495704651 ;  /* 0xbb2f4d6400057423 */ /* 0x000fe20000000005 */
[----:B------:R-:W-:Y:S01]  /*55f0*/  FFMA R18, R18, R25, 1 ;  /* 0x3f80000012127423 */ /* 0x000fe20000000019 */
[----:B------:R-:W-:Y:S01]  /*5600*/  FFMA R23, R20, R23, -0.0096437186002731323242 ;  /* 0xbc1e00b014177423 */ /* 0x000fe20000000017 */
[----:B----4-:R-:W-:Y:S01]  /*5610*/  LEA R19, R19, -R2, 0x17 ;  /* 0x8000000213137211 */ /* 0x010fe200078eb8ff */
[----:B------:R-:W-:Y:S01]  /*5620*/  FFMA R5, R0, R5, 0.0034718033857643604279 ;  /* 0x3b63873200057423 */ /* 0x000fe20000000005 */
[----:B------:R-:W-:Y:S01]  /*5630*/  IADD3 R2, PT, PT, R2, 0x7f000000, RZ ;  /* 0x7f00000002027810 */ /* 0x000fe20007ffe0ff */
[----:B------:R-:W-:Y:S01]  /*5640*/  FFMA R23, R20, R23, -0.042180188000202178955 ;  /* 0xbd2cc52214177423 */ /* 0x000fe20000000017 */
[----:B-----5:R-:W-:Y:S01]  /*5650*/  LEA R21, R21, -R4, 0x17 ;  /* 0x8000000415157211 */ /* 0x020fe200078eb8ff */
[----:B------:R-:W-:Y:S01]  /*5660*/  FFMA R5, R0, R5, 0.083333343267440795898 ;  /* 0x3daaaaac00057423 */ /* 0x000fe20000000005 */
[----:B------:R-:W-:Y:S01]  /*5670*/  IADD3 R25, PT, PT, R4, 0x7f000000, RZ ;  /* 0x7f00000004197810 */ /* 0x000fe20007ffe0ff */
[----:B------:R-:W-:Y:S01]  /*5680*/  FFMA R23, R20, R23, 0.16654090583324432373 ;  /* 0x3e2a89b314177423 */ /* 0x000fe20000000017 */
[----:B------:R-:W-:Y:S01]  /*5690*/  FMUL R4, R3, R2 ;  /* 0x0000000203047220 */ /* 0x000fe20000400000 */
[----:B------:R-:W-:Y:S01]  /*56a0*/  FMUL R5, R0, R5 ;  /* 0x0000000500057220 */ /* 0x000fe20000400000 */
[----:B------:R-:W3:Y:S01]  /*56b0*/  FRND.TRUNC R2, R22 ;  /* 0x0000001600027307 */ /* 0x000ee2000020d000 */
[----:B------:R-:W-:Y:S01]  /*56c0*/  FFMA R23, R20, R23, -0.04200365021824836731 ;  /* 0xbd2c0c0514177423 */ /* 0x000fe20000000017 */
[----:B------:R-:W-:Y:S01]  /*56d0*/  FMUL R18, R18, R25 ;  /* 0x0000001912127220 */ /* 0x000fe20000400000 */
[----:B------:R-:W-:Y:S01]  /*56e0*/  FMUL R4, R4, R19 ;  /* 0x0000001304047220 */ /* 0x000fe20000400000 */
[----:B------:R-:W-:-:S02]  /*56f0*/  HFMA2 R0, -RZ, RZ, 0, 0 ;  /* 0x00000000ff007431 */ /* 0x000fc400000001ff */
[----:B------:R-:W-:Y:S01]  /*5700*/  FFMA R23, R20, R23, -0.65587818622589111328 ;  /* 0xbf27e7a214177423 */ /* 0x000fe20000000017 */
[----:B------:R-:W-:Y:S01]  /*5710*/  FMUL R21, R18, R21 ;  /* 0x0000001512157220 */ /* 0x000fe20000400000 */
[----:B------:R-:W-:Y:S02]  /*5720*/  FMUL R4, R4, 2.5066282749176025391 ;  /* 0x40206c9904047820 */ /* 0x000fe40000400000 */
[----:B------:R-:W-:Y:S01]  /*5730*/  FFMA R18, R20, R23, 0.57721567153930664062 ;  /* 0x3f13c46814127423 */ /* 0x000fe20000000017 */
[----:B------:R-:W-:Y:S01]  /*5740*/  FMUL R21, R21, 2.5066282749176025391 ;  /* 0x40206c9915157820 */ /* 0x000fe20000400000 */
[----:B------:R-:W-:Y:S01]  /*5750*/  FFMA R5, R4, R5, R4 ;  /* 0x0000000504057223 */ /* 0x000fe20000000004 */
[----:B------:R-:W-:Y:S01]  /*5760*/  MOV R4, RZ ;  /* 0x000000ff00047202 */ /* 0x000fe20000000f00 */
[----:B------:R-:W-:Y:S01]  /*5770*/  FFMA R18, R7, R18, RZ ;  /* 0x0000001207127223 */ /* 0x000fe200000000ff */
[----:B------:R-:W-:Y:S01]  /*5780*/  FFMA R6, R21, R6, R21 ;  /* 0x0000000615067223 */ /* 0x000fe20000000015 */
[----:B---3--:R-:W-:-:S02]  /*5790*/  FADD R3, R2, R2 ;  /* 0x0000000202037221 */ /* 0x008fc40000000000 */
[----:B------:R-:W-:Y:S02]  /*57a0*/  FFMA R7, R20, R18, R7 ;  /* 0x0000001214077223 */ /* 0x000fe40000000007 */
[----:B-12---:R-:W-:-:S07]  /*57b0*/  FADD R3, R8, -R3 ;  /* 0x8000000308037221 */ /* 0x006fce0000000000 */
.L_x_164:
[----:B------:R-:W1:Y:S08]  /*57c0*/  LDC R21, c[0x0][0x394] ;  /* 0x0000e500ff157b82 */ /* 0x000e700000000800 */
[----:B------:R-:W2:Y:S01]  /*57d0*/  LDC.64 R18, c[0x0][0x380] ;  /* 0x0000e000ff127b82 */ /* 0x000ea20000000a00 */
[----:B-1----:R-:W-:-:S04]  /*57e0*/  IMAD R21, R4, R21, UR6 ;  /* 0x0000000604157e24 */ /* 0x002fc8000f8e0215 */
[----:B--2---:R-:W-:-:S05]  /*57f0*/  IMAD.WIDE R18, R21, 0x4, R18 ;  /* 0x0000000415127825 */ /* 0x004fca00078e0212 */
[----:B0-----:R-:W2:Y:S01]  /*5800*/  LDG.E R20, desc[UR8][R18.64] ;  /* 0x0000000812147981 */ /* 0x001ea2000c1e1900 */
[----:B------:R-:W-:Y:S02]  /*5810*/  MOV R2, R0 ;  /* 0x0000000000027202 */ /* 0x000fe40000000f00 */
[----:B------:R-:W-:Y:S02]  /*5820*/  MOV R0, 0xff800000 ;  /* 0xff80000000007802 */ /* 0x000fe40000000f00 */
[----:B--2---:R-:W-:-:S13]  /*5830*/  FSETP.LT.AND P1, PT, R20, RZ, PT ;  /* 0x000000ff1400720b */ /* 0x004fda0003f21000 */
[----:B------:R-:W-:Y:S05]  /*5840*/  @P0 BRA P1, `(.L_x_143) ;  /* 0x0000001000dc0947 */ /* 0x000fea0000800000 */
[----:B------:R-:W-:-:S13]  /*5850*/  ISETP.GT.AND P1, PT, R15, 0x1, PT ;  /* 0x000000010f00780c */ /* 0x000fda0003f24270 */
[----:B------:R-:W-:Y:S05]  /*5860*/  @P1 BRA `(.L_x_148) ;  /* 0x0000000c00301947 */ /* 0x000fea0003800000 */
[----:B------:R-:W-:-:S13]  /*5870*/  ISETP.NE.AND P1, PT, R15, RZ, PT ;  /* 0x000000ff0f00720c */ /* 0x000fda0003f25270 */
[----:B------:R-:W-:Y:S05]  /*5880*/  @!P1 BRA `(.L_x_149) ;  /* 0x0000000800589947 */ /* 0x000fea0003800000 */
[----:B------:R-:W0:Y:S01]  /*5890*/  MUFU.RCP R18, R16 ;  /* 0x0000001000127308 */ /* 0x000e220000001000 */
[----:B------:R-:W-:Y:S01]  /*58a0*/  FADD R0, R20, -R17 ;  /* 0x8000001114007221 */ /* 0x000fe20000000000 */
[----:B------:R-:W-:Y:S02]  /*58b0*/  FSETP.GE.AND P2, PT, |R10|, 1.5, PT ;  /* 0x3fc000000a00780b */ /* 0x000fe40003f46200 */
[----:B------:R-:W-:Y:S02]  /*58c0*/  FSETP.GE.AND P3, PT, |R11|, 1.5, PT ;  /* 0x3fc000000b00780b */ /* 0x000fe40003f66200 */
[----:B------:R-:W-:Y:S02]  /*58d0*/  MOV R22, R6 ;  /* 0x0000000600167202 */ /* 0x000fe40000000f00 */
[----:B------:R1:W2:Y:S01]  /*58e0*/  FCHK P1, R0, R16 ;  /* 0x0000001000007302 */ /* 0x0002a20000020000 */
[----:B------:R-:W-:Y:S01]  /*58f0*/  MOV R19, R5 ;  /* 0x0000000500137202 */ /* 0x000fe20000000f00 */
[----:B0-----:R-:W-:-:S04]  /*5900*/  FFMA R21, R18, -R16, 1 ;  /* 0x3f80000012157423 */ /* 0x001fc80000000810 */
[----:B------:R-:W-:-:S04]  /*5910*/  FFMA R21, R18, R21, R18 ;  /* 0x0000001512157223 */ /* 0x000fc80000000012 */
[----:B------:R-:W-:-:S04]  /*5920*/  FFMA R23, R0, R21, RZ ;  /* 0x0000001500177223 */ /* 0x000fc800000000ff */
[----:B------:R-:W-:Y:S01]  /*5930*/  FFMA R18, R23, -R16, R0 ;  /* 0x8000001017127223 */ /* 0x000fe20000000000 */
[----:B-12---:R-:W-:Y:S06]  /*5940*/  @P2 BRA `(.L_x_150) ;  /* 0x00000000001c2947 */ /* 0x006fec0003800000 */
[C---:B------:R-:W-:Y:S01]  /*5950*/  FMUL R20, R7.reuse, 16777216 ;  /* 0x4b80000007147820 */ /* 0x040fe20000400000 */
[----:B------:R-:W-:Y:S01]  /*5960*/  FSETP.GEU.AND P2, PT, |R7|, 1.175494350822287508e-38, PT ;  /* 0x008000000700780b */ /* 0x000fe20003f4e200 */
[----:B------:R-:W-:-:S03]  /*5970*/  HFMA2 R19, -RZ, RZ, 15, 0 ;  /* 0x4b800000ff137431 */ /* 0x000fc600000001ff */
[----:B------:R-:W-:-:S06]  /*5980*/  FSEL R20, R20, R7, !P2 ;  /* 0x0000000714147208 */ /* 0x000fcc0005000000 */
[----:B------:R-:W0:Y:S01]  /*5990*/  MUFU.RCP R20, R20 ;  /* 0x0000001400147308 */ /* 0x000e220000001000 */
[----:B------:R-:W-:-:S05]  /*59a0*/  FSEL R19, R19, 1, !P2 ;  /* 0x3f80000013137808 */ /* 0x000fca0005000000 */
[----:B0-----:R-:W-:-:S07]  /*59b0*/  FMUL R19, R20, R19 ;  /* 0x0000001314137220 */ /* 0x001fce0000400000 */
.L_x_150:
[----:B------:R-:W-:Y:S05]  /*59c0*/  @P3 BRA `(.L_x_151) ;  /* 0x00000000001c3947 */ /* 0x000fea0003800000 */
[C---:B------:R-:W-:Y:S01]  /*59d0*/  FMUL R20, R9.reuse, 16777216 ;  /* 0x4b80000009147820 */ /* 0x040fe20000400000 */
[----:B------:R-:W-:Y:S02]  /*59e0*/  FSETP.GEU.AND P2, PT, |R9|, 1.175494350822287508e-38, PT ;  /* 0x008000000900780b */ /* 0x000fe40003f4e200 */
[----:B------:R-:W-:Y:S02]  /*59f0*/  MOV R25, 0x4b800000 ;  /* 0x4b80000000197802 */ /* 0x000fe40000000f00 */
[----:B------:R-:W-:Y:S02]  /*5a00*/  FSEL R20, R20, R9, !P2 ;  /* 0x0000000914147208 */ /* 0x000fe40005000000 */
[----:B------:R-:W-:-:S04]  /*5a10*/  FSEL R25, R25, 1, !P2 ;  /* 0x3f80000019197808 */ /* 0x000fc80005000000 */
[----:B------:R-:W0:Y:S02]  /*5a20*/  MUFU.RCP R20, R20 ;  /* 0x0000001400147308 */ /* 0x000e240000001000 */
[----:B0-----:R-:W-:-:S07]  /*5a30*/  FMUL R22, R20, R25 ;  /* 0x0000001914167220 */ /* 0x001fce0000400000 */
.L_x_151:
[----:B------:R-:W-:Y:S01]  /*5a40*/  FFMA R23, R21, R18, R23 ;  /* 0x0000001215177223 */ /* 0x000fe20000000017 */
[----:B------:R-:W-:Y:S06]  /*5a50*/  @!P1 BRA `(.L_x_152) ;  /* 0x0000000000109947 */ /* 0x000fec0003800000 */
[----:B------:R-:W-:Y:S02]  /*5a60*/  MOV R27, R16 ;  /* 0x00000010001b7202 */ /* 0x000fe40000000f00 */
[----:B------:R-:W-:-:S07]  /*5a70*/  MOV R18, 0x5a90 ;  /* 0x00005a9000127802 */ /* 0x000fce0000000f00 */
[----:B------:R-:W-:Y:S05]  /*5a80*/  CALL.REL.NOINC `($__internal_4_$__cuda_sm3x_div_rn_noftz_f32_slowpath) ;  /* 0x0000001400a87944 */ /* 0x000fea0003c00000 */
[----:B------:R-:W-:-:S07]  /*5a90*/  MOV R23, R0 ;  /* 0x0000000000177202 */ /* 0x000fce0000000f00 */
.L_x_152:
[----:B------:R-:W-:-:S04]  /*5aa0*/  FMUL R0, R14, UR4 ;  /* 0x000000040e007c20 */ /* 0x000fc80008400000 */
[----:B------:R0:W1:Y:S01]  /*5ab0*/  MUFU.RSQ R25, R0 ;  /* 0x0000000000197308 */ /* 0x0000620000001400 */
[----:B------:R-:W-:-:S04]  /*5ac0*/  IADD3 R18, PT, PT, R0, -0xd000000, RZ ;  /* 0xf300000000127810 */ /* 0x000fc80007ffe0ff */
[----:B------:R-:W-:-:S13]  /*5ad0*/  ISETP.GT.U32.AND P1, PT, R18, 0x727fffff, PT ;  /* 0x727fffff1200780c */ /* 0x000fda0003f24070 */
[----:B01----:R-:W-:Y:S05]  /*5ae0*/  @!P1 BRA `(.L_x_153) ;  /* 0x0000000000149947 */ /* 0x003fea0003800000 */
[----:B------:R-:W-:Y:S02]  /*5af0*/  MOV R18, R0 ;  /* 0x0000000000127202 */ /* 0x000fe40000000f00 */
[----:B------:R-:W-:-:S07]  /*5b00*/  MOV R20, 0x5b20 ;  /* 0x00005b2000147802 */ /* 0x000fce0000000f00 */
[----:B------:R-:W-:Y:S05]  /*5b10*/  CALL.REL.NOINC `($__internal_3_$__cuda_sm20_sqrt_rn_f32_slowpath) ;  /* 0x0000001400287944 */ /* 0x000fea0003c00000 */
[----:B------:R-:W-:Y:S01]  /*5b20*/  MOV R21, R18 ;  /* 0x0000001200157202 */ /* 0x000fe20000000f00 */
[----:B------:R-:W-:Y:S06]  /*5b30*/  BRA `(.L_x_154) ;  /* 0x0000000000107947 */ /* 0x000fec0003800000 */
.L_x_153:
[----:B------:R-:W-:Y:S01]  /*5b40*/  FMUL.FTZ R21, R0, R25 ;  /* 0x0000001900157220 */ /* 0x000fe20000410000 */
[----:B------:R-:W-:-:S03]  /*5b50*/  FMUL.FTZ R18, R25, 0.5 ;  /* 0x3f00000019127820 */ /* 0x000fc60000410000 */
[----:B------:R-:W-:-:S04]  /*5b60*/  FFMA R0, -R21, R21, R0 ;  /* 0x0000001515007223 */ /* 0x000fc80000000100 */
[----:B------:R-:W-:-:S07]  /*5b70*/  FFMA R21, R0, R18, R21 ;  /* 0x0000001200157223 */ /* 0x000fce0000000015 */
.L_x_154:
[----:B------:R-:W0:Y:S01]  /*5b80*/  MUFU.RCP R25, R14 ;  /* 0x0000000e00197308 */ /* 0x000e220000001000 */
[----:B------:R-:W-:Y:S01]  /*5b90*/  FMUL R0, R23, R23 ;  /* 0x0000001717007220 */ /* 0x000fe20000400000 */
[----:B------:R-:W-:-:S04]  /*5ba0*/  FMUL R21, R21, R22 ;  /* 0x0000001615157220 */ /* 0x000fc80000400000 */
[----:B------:R-:W-:Y:S02]  /*5bb0*/  FMUL R22, R21, R16 ;  /* 0x0000001015167220 */ /* 0x000fe40000400000 */
[----:B------:R-:W1:Y:S01]  /*5bc0*/  FCHK P1, R0, R14 ;  /* 0x0000000e00007302 */ /* 0x000e620000020000 */
[----:B0-----:R-:W-:-:S04]  /*5bd0*/  FFMA R18, R25, -R14, 1 ;  /* 0x3f80000019127423 */ /* 0x001fc8000000080e */
[----:B------:R-:W-:-:S04]  /*5be0*/  FFMA R25, R25, R18, R25 ;  /* 0x0000001219197223 */ /* 0x000fc80000000019 */
[----:B------:R-:W-:-:S04]  /*5bf0*/  FFMA R23, R0, R25, RZ ;  /* 0x0000001900177223 */ /* 0x000fc800000000ff */
[----:B------:R-:W-:-:S04]  /*5c00*/  FFMA R18, R23, -R14, R0 ;  /* 0x8000000e17127223 */ /* 0x000fc80000000000 */
[----:B------:R-:W-:Y:S01]  /*5c10*/  FFMA R23, R25, R18, R23 ;  /* 0x0000001219177223 */ /* 0x000fe20000000017 */
[----:B-1----:R-:W-:Y:S06]  /*5c20*/  @!P1 BRA `(.L_x_155) ;  /* 0x0000000000109947 */ /* 0x002fec0003800000 */
[----:B------:R-:W-:Y:S02]  /*5c30*/  MOV R27, R14 ;  /* 0x0000000e001b7202 */ /* 0x000fe40000000f00 */
[----:B------:R-:W-:-:S07]  /*5c40*/  MOV R18, 0x5c60 ;  /* 0x00005c6000127802 */ /* 0x000fce0000000f00 */
[----:B------:R-:W-:Y:S05]  /*5c50*/  CALL.REL.NOINC `($__internal_4_$__cuda_sm3x_div_rn_noftz_f32_slowpath) ;  /* 0x0000001400347944 */ /* 0x000fea0003c00000 */
[----:B------:R-:W-:-:S07]  /*5c60*/  MOV R23, R0 ;  /* 0x0000000000177202 */ /* 0x000fce0000000f00 */
.L_x_155:
[----:B------:R-:W0:Y:S01]  /*5c70*/  MUFU.RCP R21, R22 ;  /* 0x0000001600157308 */ /* 0x000e220000001000 */
[----:B------:R-:W-:-:S07]  /*5c80*/  FADD R23, R23, 1 ;  /* 0x3f80000017177421 */ /* 0x000fce0000000000 */
        /* <DEDUP_REMOVED lines=11> */
.L_x_156:
[----:B------:R-:W-:Y:S01]  /*5d40*/  FSETP.NEU.AND P1, PT, R23, 1, PT ;  /* 0x3f8000001700780b */ /* 0x000fe20003f2d000 */
[----:B------:R-:W-:-:S03]  /*5d50*/  HFMA2 R19, -RZ, RZ, 1.875, 0 ;  /* 0x3f800000ff137431 */ /* 0x000fc600000001ff */
[----:B------:R-:W-:-:S13]  /*5d60*/  FSETP.EQ.OR P1, PT, R8, RZ, !P1 ;  /* 0x000000ff0800720b */ /* 0x000fda0004f22400 */
[----:B------:R-:W-:Y:S05]  /*5d70*/  @P1 BRA `(.L_x_157) ;  /* 0x0000000400141947 */ /* 0x000fea0003800000 */
[----:B------:R-:W-:-:S04]  /*5d80*/  FSETP.NAN.AND P1, PT, |R8|, |R8|, PT ;  /* 0x400000080800720b */ /* 0x000fc80003f28200 */
[----:B------:R-:W-:-:S13]  /*5d90*/  FSETP.NUM.AND P1, PT, |R23|, |R23|, !P1 ;  /* 0x400000171700720b */ /* 0x000fda0004f27200 */
[----:B------:R-:W-:Y:S01]  /*5da0*/  @!P1 FADD R19, R8, R23 ;  /* 0x0000001708139221 */ /* 0x000fe20000000000 */
[----:B------:R-:W-:Y:S06]  /*5db0*/  @!P1 BRA `(.L_x_157) ;  /* 0x0000000400049947 */ /* 0x000fec0003800000 */
[C---:B------:R-:W-:Y:S01]  /*5dc0*/  FMUL R18, |R23|.reuse, 16777216 ;  /* 0x4b80000017127820 */ /* 0x040fe20000400200 */
[----:B------:R-:W-:-:S04]  /*5dd0*/  FSETP.GEU.AND P1, PT, |R23|, 1.175494350822287508e-38, PT ;  /* 0x008000001700780b */ /* 0x000fc80003f2e200 */
[----:B------:R-:W-:Y:S02]  /*5de0*/  FSEL R18, R18, |R23|, !P1 ;  /* 0x4000001712127208 */ /* 0x000fe40004800000 */
[----:B------:R-:W-:Y:S02]  /*5df0*/  FSEL R22, RZ, -24, P1 ;  /* 0xc1c00000ff167808 */ /* 0x000fe40000800000 */
[----:B------:R-:W-:Y:S02]  /*5e00*/  IADD3 R19, PT, PT, R18, -0x3f3504f3, RZ ;  /* 0xc0cafb0d12137810 */ /* 0x000fe40007ffe0ff */
[----:B------:R-:W-:Y:S02]  /*5e10*/  FSETP.NEU.AND P1, PT, |R23|, +INF , PT ;  /* 0x7f8000001700780b */ /* 0x000fe40003f2d200 */
[----:B------:R-:W-:Y:S02]  /*5e20*/  LOP3.LUT R21, R19, 0xff800000, RZ, 0xc0, !PT ;  /* 0xff80000013157812 */ /* 0x000fe400078ec0ff */
[----:B------:R-:W-:-:S02]  /*5e30*/  FSETP.NEU.AND P1, PT, R23, RZ, P1 ;  /* 0x000000ff1700720b */ /* 0x000fc40000f2d000 */
[-C--:B------:R-:W-:Y:S02]  /*5e40*/  IADD3 R20, PT, PT, R18, -R21.reuse, RZ ;  /* 0x8000001512147210 */ /* 0x080fe40007ffe0ff */
[----:B------:R-:W-:Y:S02]  /*5e50*/  I2FP.F32.S32 R21, R21 ;  /* 0x0000001500157245 */ /* 0x000fe40000201400 */
[----:B------:R-:W-:Y:S01]  /*5e60*/  FSETP.NEU.AND P4, PT, |R3|, 1, !P1 ;  /* 0x3f8000000300780b */ /* 0x000fe20004f8d200 */
[C---:B------:R-:W-:Y:S01]  /*5e70*/  FADD R18, R20.reuse, 1 ;  /* 0x3f80000014127421 */ /* 0x040fe20000000000 */
[----:B------:R-:W-:Y:S01]  /*5e80*/  FADD R20, R20, -1 ;  /* 0xbf80000014147421 */ /* 0x000fe20000000000 */
[----:B------:R-:W-:-:S03]  /*5e90*/  FFMA R22, R21, 1.1920928955078125e-07, R22 ;  /* 0x3400000015167823 */ /* 0x000fc60000000016 */
[----:B------:R-:W-:Y:S01]  /*5ea0*/  FADD R19, R20, R20 ;  /* 0x0000001414137221 */ /* 0x000fe20000000000 */
[----:B------:R-:W0:Y:S01]  /*5eb0*/  MUFU.RCP R18, R18 ;  /* 0x0000001200127308 */ /* 0x000e220000001000 */
[----:B------:R-:W-:-:S05]  /*5ec0*/  @!P1 FADD R23, R23, R23 ;  /* 0x0000001717179221 */ /* 0x000fca0000000000 */
[----:B------:R-:W-:-:S04]  /*5ed0*/  @!P1 LOP3.LUT R23, R23, 0x7f800000, RZ, 0x3c, !PT ;  /* 0x7f80000017179812 */ /* 0x000fc800078e3cff */
[----:B------:R-:W-:Y:S01]  /*5ee0*/  @P4 LOP3.LUT R23, R23, 0x7fffffff, RZ, 0xc0, !PT ;  /* 0x7fffffff17174812 */ /* 0x000fe200078ec0ff */
[----:B0-----:R-:W-:-:S04]  /*5ef0*/  FMUL R19, R18, R19 ;  /* 0x0000001312137220 */ /* 0x001fc80000400000 */
[----:B------:R-:W-:Y:S01]  /*5f00*/  FADD R24, R20, -R19 ;  /* 0x8000001314187221 */ /* 0x000fe20000000000 */
[----:B------:R-:W-:-:S03]  /*5f10*/  FMUL R21, R19, R19 ;  /* 0x0000001313157220 */ /* 0x000fc60000400000 */
[----:B------:R-:W-:Y:S01]  /*5f20*/  FADD R25, R24, R24 ;  /* 0x0000001818197221 */ /* 0x000fe20000000000 */
[----:B------:R-:W-:-:S03]  /*5f30*/  MOV R24, 0x3a2c32e4 ;  /* 0x3a2c32e400187802 */ /* 0x000fc60000000f00 */
[----:B------:R-:W-:Y:S01]  /*5f40*/  FFMA R25, R20, -R19, R25 ;  /* 0x8000001314197223 */ /* 0x000fe20000000019 */
[----:B------:R-:W-:Y:S01]  /*5f50*/  FFMA R20, R19, 1.4426950216293334961, R22 ;  /* 0x3fb8aa3b13147823 */ /* 0x000fe20000000016 */
[C---:B------:R-:W-:Y:S02]  /*5f60*/  FFMA R24, R21.reuse, R24, 0.0032181653659790754318 ;  /* 0x3b52e7db15187423 */ /* 0x040fe40000000018 */
[----:B------:R-:W-:Y:S01]  /*5f70*/  FMUL R18, R18, R25 ;  /* 0x0000001912127220 */ /* 0x000fe20000400000 */
[----:B------:R-:W-:Y:S01]  /*5f80*/  FADD R22, R22, -R20 ;  /* 0x8000001416167221 */ /* 0x000fe20000000000 */
[----:B------:R-:W-:-:S03]  /*5f90*/  FFMA R24, R21, R24, 0.018033718690276145935 ;  /* 0x3c93bb7315187423 */ /* 0x000fc60000000018 */
[----:B------:R-:W-:Y:S01]  /*5fa0*/  FFMA R25, R19, 1.4426950216293334961, R22 ;  /* 0x3fb8aa3b13197823 */ /* 0x000fe20000000016 */
[----:B------:R-:W-:-:S03]  /*5fb0*/  FFMA R24, R21, R24, 0.12022458761930465698 ;  /* 0x3df6384f15187423 */ /* 0x000fc60000000018 */
[----:B------:R-:W-:Y:S01]  /*5fc0*/  FFMA R22, R18, 1.4426950216293334961, R25 ;  /* 0x3fb8aa3b12167823 */ /* 0x000fe20000000019 */
[----:B------:R-:W-:-:S03]  /*5fd0*/  FMUL R24, R21, R24 ;  /* 0x0000001815187220 */ /* 0x000fc60000400000 */
[----:B------:R-:W-:Y:S01]  /*5fe0*/  FFMA R25, R19, 1.9251366722983220825e-08, R22 ;  /* 0x32a55e3413197823 */ /* 0x000fe20000000016 */
[----:B------:R-:W-:-:S04]  /*5ff0*/  FMUL R21, R24, 3 ;  /* 0x4040000018157820 */ /* 0x000fc80000400000 */
[----:B------:R-:W-:-:S04]  /*6000*/  FFMA R21, R18, R21, R25 ;  /* 0x0000001512157223 */ /* 0x000fc80000000019 */
[----:B------:R-:W-:-:S04]  /*6010*/  FFMA R21, R19, R24, R21 ;  /* 0x0000001813157223 */ /* 0x000fc80000000015 */
[----:B------:R-:W-:-:S04]  /*6020*/  FADD R25, R20, R21 ;  /* 0x0000001514197221 */ /* 0x000fc80000000000 */
[----:B------:R-:W-:Y:S01]  /*6030*/  FMUL R19, R8, R25 ;  /* 0x0000001908137220 */ /* 0x000fe20000400000 */
[----:B------:R-:W-:-:S03]  /*6040*/  FADD R20, -R20, R25 ;  /* 0x0000001914147221 */ /* 0x000fc60000000100 */
[----:B------:R-:W0:Y:S01]  /*6050*/  FRND R18, R19 ;  /* 0x0000001300127307 */ /* 0x000e220000201000 */
[----:B------:R-:W-:Y:S01]  /*6060*/  FADD R20, R21, -R20 ;  /* 0x8000001415147221 */ /* 0x000fe20000000000 */
[C---:B------:R-:W-:Y:S01]  /*6070*/  FFMA R25, R8.reuse, R25, -R19 ;  /* 0x0000001908197223 */ /* 0x040fe20000000813 */
[----:B------:R-:W-:Y:S01]  /*6080*/  HFMA2 R21, -RZ, RZ, 0.64013671875, -15.109375 ;  /* 0x391fcb8eff157431 */ /* 0x000fe200000001ff */
[C---:B------:R-:W-:Y:S02]  /*6090*/  FSETP.GT.AND P2, PT, |R19|.reuse, 152, PT ;  /* 0x431800001300780b */ /* 0x040fe40003f44200 */
[----:B------:R-:W-:Y:S01]  /*60a0*/  FFMA R25, R8, R20, R25 ;  /* 0x0000001408197223 */ /* 0x000fe20000000019 */
[----:B0-----:R-:W-:Y:S01]  /*60b0*/  FADD R20, R19, -R18 ;  /* 0x8000001213147221 */ /* 0x001fe20000000000 */
[----:B------:R-:W-:-:S03]  /*60c0*/  FSETP.GT.AND P3, PT, R18, RZ, PT ;  /* 0x000000ff1200720b */ /* 0x000fc60003f64000 */
[----:B------:R-:W-:Y:S01]  /*60d0*/  FADD R20, R20, R25 ;  /* 0x0000001914147221 */ /* 0x000fe20000000000 */
[----:B------:R-:W-:Y:S02]  /*60e0*/  SEL R18, RZ, 0x83000000, P3 ;  /* 0x83000000ff127807 */ /* 0x000fe40001800000 */
[----:B------:R-:W-:Y:S01]  /*60f0*/  FSETP.GEU.AND P3, PT, R19, RZ, PT ;  /* 0x000000ff1300720b */ /* 0x000fe20003f6e000 */
[----:B------:R-:W-:-:S04]  /*6100*/  FFMA R21, R20, R21, 0.0013391353422775864601 ;  /* 0x3aaf85ed14157423 */ /* 0x000fc80000000015 */
[----:B------:R-:W-:-:S04]  /*6110*/  FFMA R21, R20, R21, 0.0096188392490148544312 ;  /* 0x3c1d985614157423 */ /* 0x000fc80000000015 */
[C---:B------:R-:W-:Y:S02]  /*6120*/  FFMA R25, R20.reuse, R21, 0.055503588169813156128 ;  /* 0x3d6357bb14197423 */ /* 0x040fe40000000015 */
[----:B------:R0:W1:Y:S02]  /*6130*/  F2I.NTZ R21, R19 ;  /* 0x0000001300157305 */ /* 0x0000640000203100 */
[----:B------:R-:W-:-:S04]  /*6140*/  FFMA R25, R20, R25, 0.24022644758224487305 ;  /* 0x3e75fdec14197423 */ /* 0x000fc80000000019 */
[----:B------:R-:W-:Y:S01]  /*6150*/  FFMA R25, R20, R25, 0.69314718246459960938 ;  /* 0x3f31721814197423 */ /* 0x000fe20000000019 */
[----:B0-----:R-:W-:-:S03]  /*6160*/  FSEL R19, RZ, +INF , !P3 ;  /* 0x7f800000ff137808 */ /* 0x001fc60005800000 */
[----:B------:R-:W-:Y:S01]  /*6170*/  FFMA R25, R20, R25, 1 ;  /* 0x3f80000014197423 */ /* 0x000fe20000000019 */
[----:B------:R-:W-:Y:S02]  /*6180*/  IADD3 R20, PT, PT, R18, 0x7f000000, RZ ;  /* 0x7f00000012147810 */ /* 0x000fe40007ffe0ff */
[----:B-1----:R-:W-:-:S03]  /*6190*/  LEA R21, R21, -R18, 0x17 ;  /* 0x8000001215157211 */ /* 0x002fc600078eb8ff */
[----:B------:R-:W-:-:S04]  /*61a0*/  FMUL R20, R20, R25 ;  /* 0x0000001914147220 */ /* 0x000fc80000400000 */
[----:B------:R-:W-:Y:S01]  /*61b0*/  @!P2 FMUL R19, R21, R20 ;  /* 0x000000141513a220 */ /* 0x000fe20000400000 */
[----:B------:R-:W-:-:S07]  /*61c0*/  @!P1 MOV R19, R23 ;  /* 0x0000001700139202 */ /* 0x000fce0000000f00 */
.L_x_157:
[----:B------:R-:W-:Y:S01]  /*61d0*/  FMUL R18, R19, R0 ;  /* 0x0000000013127220 */ /* 0x000fe20000400000 */
[----:B------:R-:W-:Y:S06]  /*61e0*/  BRA `(.L_x_158) ;  /* 0x00000008000c7947 */ /* 0x000fec0003800000 */
.L_x_149:
[----:B------:R-:W-:Y:S01]  /*61f0*/  FMUL R27, R16, R16 ;  /* 0x00000010101b7220 */ /* 0x000fe20000400000 */
[----:B------:R-:W-:-:S03]  /*6200*/  FADD R21, R20, -R17 ;  /* 0x8000001114157221 */ /* 0x000fc60000000000 */
[----:B------:R-:W0:Y:S01]  /*6210*/  MUFU.RCP R18, R27 ;  /* 0x0000001b00127308 */ /* 0x000e220000001000 */
[----:B------:R-:W-:-:S04]  /*6220*/  FMUL R0, R21, -0.5 ;  /* 0xbf00000015007820 */ /* 0x000fc80000400000 */
[----:B------:R-:W-:-:S04]  /*6230*/  FMUL R0, R0, R21 ;  /* 0x0000001500007220 */ /* 0x000fc80000400000 */
        /* <DEDUP_REMOVED lines=8> */
[----:B------:R-:W-:Y:S05]  /*62c0*/  CALL.REL.NOINC `($__internal_4_$__cuda_sm3x_div_rn_noftz_f32_slowpath) ;  /* 0x0000000c00987944 */ /* 0x000fea0003c00000 */
[----:B------:R-:W-:-:S07]  /*62d0*/  MOV R18, R0 ;  /* 0x0000000000127202 */ /* 0x000fce0000000f00 */
.L_x_159:
[----:B------:R-:W-:Y:S01]  /*62e0*/  HFMA2 R19, -RZ, RZ, 0.96630859375, -0.0022525787353515625 ;  /* 0x3bbb989dff137431 */ /* 0x000fe200000001ff */
[----:B------:R-:W0:Y:S01]  /*62f0*/  LDC R20, c[0x3][RZ] ;  /* 0x00c00000ff147b82 */ /* 0x000e220000000800 */
[----:B------:R-:W-:-:S03]  /*6300*/  MOV R21, 0x437c0000 ;  /* 0x437c000000157802 */ /* 0x000fc60000000f00 */
[----:B------:R-:W-:-:S04]  /*6310*/  FFMA.SAT R0, R18, R19, 0.5 ;  /* 0x3f00000012007423 */ /* 0x000fc80000002013 */
[----:B------:R-:W-:-:S04]  /*6320*/  FFMA.RM R0, R0, R21, 12582913 ;  /* 0x4b40000100007423 */ /* 0x000fc80000004015 */
[C---:B------:R-:W-:Y:S01]  /*6330*/  FADD R19, R0.reuse, -12583039 ;  /* 0xcb40007f00137421 */ /* 0x040fe20000000000 */
[----:B------:R-:W-:-:S03]  /*6340*/  SHF.L.U32 R0, R0, 0x17, RZ ;  /* 0x0000001700007819 */ /* 0x000fc600000006ff */
[----:B------:R-:W-:-:S04]  /*6350*/  FFMA R19, R18, 1.4426950216293334961, -R19 ;  /* 0x3fb8aa3b12137823 */ /* 0x000fc80000000813 */
[----:B------:R-:W-:Y:S01]  /*6360*/  FFMA R19, R18, 1.925963033500011079e-08, R19 ;  /* 0x32a5706012137823 */ /* 0x000fe20000000013 */
[----:B0-----:R-:W-:-:S04]  /*6370*/  FADD R18, R20, R20 ;  /* 0x0000001414127221 */ /* 0x001fc80000000000 */
[----:B------:R-:W-:Y:S01]  /*6380*/  MUFU.RSQ R21, R18 ;  /* 0x0000001200157308 */ /* 0x000fe20000001400 */
[----:B------:R-:W-:-:S04]  /*6390*/  IADD3 R20, PT, PT, R18, -0xd000000, RZ ;  /* 0xf300000012147810 */ /* 0x000fc80007ffe0ff */
[----:B------:R-:W-:-:S03]  /*63a0*/  ISETP.GT.U32.AND P1, PT, R20, 0x727fffff, PT ;  /* 0x727fffff1400780c */ /* 0x000fc60003f24070 */
[----:B------:R-:W0:Y:S02]  /*63b0*/  MUFU.EX2 R19, R19 ;  /* 0x0000001300137308 */ /* 0x000e240000000800 */
[----:B0-----:R-:W-:-:S08]  /*63c0*/  FMUL R0, R0, R19 ;  /* 0x0000001300007220 */ /* 0x001fd00000400000 */
[----:B------:R-:W-:Y:S05]  /*63d0*/  @!P1 BRA `(.L_x_160) ;  /* 0x0000000000109947 */ /* 0x000fea0003800000 */
[----:B------:R-:W-:-:S07]  /*63e0*/  MOV R20, 0x6400 ;  /* 0x0000640000147802 */ /* 0x000fce0000000f00 */
[----:B------:R-:W-:Y:S05]  /*63f0*/  CALL.REL.NOINC `($__internal_3_$__cuda_sm20_sqrt_rn_f32_slowpath) ;  /* 0x0000000800f07944 */ /* 0x000fea0003c00000 */
[----:B------:R-:W-:Y:S01]  /*6400*/  MOV R19, R18 ;  /* 0x0000001200137202 */ /* 0x000fe20000000f00 */
[----:B------:R-:W-:Y:S06]  /*6410*/  BRA `(.L_x_161) ;  /* 0x0000000000107947 */ /* 0x000fec0003800000 */
.L_x_160:
[----:B------:R-:W-:Y:S01]  /*6420*/  FMUL.FTZ R19, R18, R21 ;  /* 0x0000001512137220 */ /* 0x000fe20000410000 */
[----:B------:R-:W-:-:S03]  /*6430*/  FMUL.FTZ R21, R21, 0.5 ;  /* 0x3f00000015157820 */ /* 0x000fc60000410000 */
[----:B------:R-:W-:-:S04]  /*6440*/  FFMA R18, -R19, R19, R18 ;  /* 0x0000001313127223 */ /* 0x000fc80000000112 */
[----:B------:R-:W-:-:S07]  /*6450*/  FFMA R19, R18, R21, R19 ;  /* 0x0000001512137223 */ /* 0x000fce0000000013 */
.L_x_161:
[----:B------:R-:W-:-:S04]  /*6460*/  FMUL R27, R19, R16 ;  /* 0x00000010131b7220 */ /* 0x000fc80000400000 */
        /* <DEDUP_REMOVED lines=10> */
[----:B------:R-:W-:Y:S01]  /*6510*/  MOV R18, R0 ;  /* 0x0000000000127202 */ /* 0x000fe20000000f00 */
[----:B------:R-:W-:Y:S06]  /*6520*/  BRA `(.L_x_158) ;  /* 0x00000004003c7947 */ /* 0x000fec0003800000 */
.L_x_148:
[----:B------:R-:W-:-:S04]  /*6530*/  MOV R0, 0xfffffffe ;  /* 0xfffffffe00007802 */ /* 0x000fc80000000f00 */
[----:B------:R-:W-:-:S04]  /*6540*/  VIADDMNMX.U32 R0, R15, R0, 0x2, PT ;  /* 0x000000020f007446 */ /* 0x000fc80003800000 */
[----:B------:R-:W-:-:S04]  /*6550*/  SHF.L.U32 R0, R0, 0x2, RZ ;  /* 0x0000000200007819 */ /* 0x000fc800000006ff */
[----:B------:R-:W0:Y:S02]  /*6560*/  LDC R18, c[0x2][R0] ;  /* 0x0080000000127b82 */ /* 0x000e240000000800 */
[----:B0-----:R-:W-:-:S04]  /*6570*/  SHF.R.S32.HI R19, RZ, 0x1f, R18 ;  /* 0x0000001fff137819 */ /* 0x001fc80000011412 */
.L_x_196:
[----:B------:R-:W-:Y:S05]  /*6580*/  BRX R18 -0x6590                                                          (*"BRANCH_TARGETS .L_x_197,.L_x_198,.L_x_199"*) ;  /* 0xffffff98129c7949 */ /* 0x000fea000383ffff */
.L_x_198:
[----:B------:R-:W0:Y:S01]  /*6590*/  MUFU.RCP R19, R16 ;  /* 0x0000001000137308 */ /* 0x000e220000001000 */
[----:B------:R-:W-:-:S07]  /*65a0*/  FADD R0, R20, -R17 ;  /* 0x8000001114007221 */ /* 0x000fce0000000000 */
        /* <DEDUP_REMOVED lines=11> */
.L_x_162:
[----:B------:R-:W-:Y:S01]  /*6660*/  HFMA2 R20, -RZ, RZ, 0.96630859375, -0.0022525787353515625 ;  /* 0x3bbb989dff147431 */ /* 0x000fe200000001ff */
[----:B------:R-:W-:-:S04]  /*6670*/  MOV R23, 0x437c0000 ;  /* 0x437c000000177802 */ /* 0x000fc80000000f00 */
[----:B------:R-:W-:-:S04]  /*6680*/  FFMA.SAT R0, R18, -R20, 0.5 ;  /* 0x3f00000012007423 */ /* 0x000fc80000002814 */
[----:B------:R-:W-:-:S04]  /*6690*/  FFMA.RM R0, R0, R23, 12582913 ;  /* 0x4b40000100007423 */ /* 0x000fc80000004017 */
[C---:B------:R-:W-:Y:S01]  /*66a0*/  FADD R19, R0.reuse, -12583039 ;  /* 0xcb40007f00137421 */ /* 0x040fe20000000000 */
[----:B------:R-:W-:-:S03]  /*66b0*/  SHF.L.U32 R21, R0, 0x17, RZ ;  /* 0x0000001700157819 */ /* 0x000fc600000006ff */
[----:B------:R-:W-:-:S04]  /*66c0*/  FFMA R19, R18, -1.4426950216293334961, -R19 ;  /* 0xbfb8aa3b12137823 */ /* 0x000fc80000000813 */
[----:B------:R-:W-:-:S06]  /*66d0*/  FFMA R19, R18, -1.925963033500011079e-08, R19 ;  /* 0xb2a5706012137823 */ /* 0x000fcc0000000013 */
[----:B------:R-:W0:Y:S02]  /*66e0*/  MUFU.EX2 R19, R19 ;  /* 0x0000001300137308 */ /* 0x000e240000000800 */
[----:B0-----:R-:W-:-:S04]  /*66f0*/  FFMA R21, R21, R19, R18 ;  /* 0x0000001315157223 */ /* 0x001fc80000000012 */
[----:B------:R-:W-:-:S04]  /*6700*/  FFMA.SAT R0, R21, -R20, 0.5 ;  /* 0x3f00000015007423 */ /* 0x000fc80000002814 */
[----:B------:R-:W-:-:S04]  /*6710*/  FFMA.RM R0, R0, R23, 12582913 ;  /* 0x4b40000100007423 */ /* 0x000fc80000004017 */
[C---:B------:R-:W-:Y:S01]  /*6720*/  FADD R18, R0.reuse, -12583039 ;  /* 0xcb40007f00127421 */ /* 0x040fe20000000000 */
[----:B------:R-:W-:-:S03]  /*6730*/  SHF.L.U32 R0, R0, 0x17, RZ ;  /* 0x0000001700007819 */ /* 0x000fc600000006ff */
[----:B------:R-:W-:-:S04]  /*6740*/  FFMA R18, R21, -1.4426950216293334961, -R18 ;  /* 0xbfb8aa3b15127823 */ /* 0x000fc80000000812 */
[----:B------:R-:W-:-:S06]  /*6750*/  FFMA R21, R21, -1.925963033500011079e-08, R18 ;  /* 0xb2a5706015157823 */ /* 0x000fcc0000000012 */
[----:B------:R-:W0:Y:S02]  /*6760*/  MUFU.EX2 R21, R21 ;  /* 0x0000001500157308 */ /* 0x000e240000000800 */
[----:B0-----:R-:W-:-:S04]  /*6770*/  FMUL R23, R0, R21 ;  /* 0x0000001500177220 */ /* 0x001fc80000400000 */
[----:B------:R-:W-:Y:S01]  /*6780*/  FMUL R18, R23, R12 ;  /* 0x0000000c17127220 */ /* 0x000fe20000400000 */
[----:B------:R-:W-:Y:S06]  /*6790*/  BRA `(.L_x_158) ;  /* 0x0000000000a07947 */ /* 0x000fec0003800000 */
.L_x_197:
[----:B------:R-:W-:Y:S01]  /*67a0*/  FSETP.GEU.AND P1, PT, R20, RZ, PT ;  /* 0x000000ff1400720b */ /* 0x000fe20003f2e000 */
[----:B------:R-:W-:-:S12]  /*67b0*/  HFMA2 R18, -RZ, RZ, 0, 0 ;  /* 0x00000000ff127431 */ /* 0x000fd800000001ff */
[----:B------:R-:W-:Y:S05]  /*67c0*/  @!P1 BRA `(.L_x_158) ;  /* 0x0000000000949947 */ /* 0x000fea0003800000 */
[----:B------:R-:W-:Y:S01]  /*67d0*/  MOV R19, 0x3bbb989d ;  /* 0x3bbb989d00137802 */ /* 0x000fe20000000f00 */
        /* <DEDUP_REMOVED lines=10> */
[----:B------:R-:W-:Y:S01]  /*6880*/  FMUL R18, R0, R17 ;  /* 0x0000001100127220 */ /* 0x000fe20000400000 */
[----:B------:R-:W-:Y:S06]  /*6890*/  BRA `(.L_x_158) ;  /* 0x0000000000607947 */ /* 0x000fec0003800000 */
.L_x_199:
[----:B------:R-:W0:Y:S01]  /*68a0*/  MUFU.RCP R19, R16 ;  /* 0x0000001000137308 */ /* 0x000e220000001000 */
[----:B------:R-:W-:-:S07]  /*68b0*/  FADD R20, R20, -R17 ;  /* 0x8000001114147221 */ /* 0x000fce0000000000 */
[----:B------:R-:W1:Y:S01]  /*68c0*/  FCHK P1, -|R20|, R16 ;  /* 0x0000001014007302 */ /* 0x000e620000020300 */
[----:B0-----:R-:W-:-:S04]  /*68d0*/  FFMA R0, R19, -R16, 1 ;  /* 0x3f80000013007423 */ /* 0x001fc80000000810 */
[----:B------:R-:W-:-:S04]  /*68e0*/  FFMA R0, R19, R0, R19 ;  /* 0x0000000013007223 */ /* 0x000fc80000000013 */
[----:B------:R-:W-:-:S04]  /*68f0*/  FFMA R19, R0, -|R20|, RZ ;  /* 0xc000001400137223 */ /* 0x000fc800000000ff */
[----:B------:R-:W-:-:S04]  /*6900*/  FFMA R18, R19, -R16, -|R20| ;  /* 0x8000001013127223 */ /* 0x000fc80000000c14 */
[----:B------:R-:W-:Y:S01]  /*6910*/  FFMA R0, R0, R18, R19 ;  /* 0x0000001200007223 */ /* 0x000fe20000000013 */
[----:B-1----:R-:W-:Y:S06]  /*6920*/  @!P1 BRA `(.L_x_163) ;  /* 0x0000000000109947 */ /* 0x002fec0003800000 */
[----:B------:R-:W-:Y:S01]  /*6930*/  FADD R0, -|R20|, -RZ ;  /* 0x800000ff14007221 */ /* 0x000fe20000000300 */
[----:B------:R-:W-:Y:S02]  /*6940*/  MOV R27, R16 ;  /* 0x00000010001b7202 */ /* 0x000fe40000000f00 */
[----:B------:R-:W-:-:S07]  /*6950*/  MOV R18, 0x6970 ;  /* 0x0000697000127802 */ /* 0x000fce0000000f00 */
[----:B------:R-:W-:Y:S05]  /*6960*/  CALL.REL.NOINC `($__internal_4_$__cuda_sm3x_div_rn_noftz_f32_slowpath) ;  /* 0x0000000400f07944 */ /* 0x000fea0003c00000 */
.L_x_163:
        /* <DEDUP_REMOVED lines=10> */
[----:B------:R-:W-:-:S07]  /*6a10*/  FMUL R18, R18, R13 ;  /* 0x0000000d12127220 */ /* 0x000fce0000400000 */
.L_x_158:
[----:B------:R-:W-:Y:S02]  /*6a20*/  FMNMX R18, R18, 1.000000003171076851e-30, !PT ;  /* 0x0da2426012127809 */ /* 0x000fe40007800000 */
[----:B------:R-:W-:Y:S02]  /*6a30*/  IADD3 R4, PT, PT, R4, 0x1, RZ ;  /* 0x0000000104047810 */ /* 0x000fe40007ffe0ff */
[C---:B------:R-:W-:Y:S02]  /*6a40*/  IADD3 R0, PT, PT, R18.reuse, -0x3f2aaaab, RZ ;  /* 0xc0d5555512007810 */ /* 0x040fe40007ffe0ff */
[----:B------:R-:W-:Y:S02]  /*6a50*/  ISETP.GT.U32.AND P1, PT, R18, 0x7f7fffff, PT ;  /* 0x7f7fffff1200780c */ /* 0x000fe40003f24070 */
[----:B------:R-:W-:Y:S02]  /*6a60*/  LOP3.LUT R21, R0, 0xff800000, RZ, 0xc0, !PT ;  /* 0xff80000000157812 */ /* 0x000fe400078ec0ff */
[----:B------:R-:W-:-:S02]  /*6a70*/  MOV R0, 0x3e055027 ;  /* 0x3e05502700007802 */ /* 0x000fc40000000f00 */
[----:B------:R-:W-:Y:S02]  /*6a80*/  IADD3 R19, PT, PT, R18, -R21, RZ ;  /* 0x8000001512137210 */ /* 0x000fe40007ffe0ff */
[----:B------:R-:W-:-:S03]  /*6a90*/  ISETP.NE.AND P2, PT, R4, UR5, PT ;  /* 0x0000000504007c0c */ /* 0x000fc6000bf45270 */
[----:B------:R-:W-:-:S04]  /*6aa0*/  FADD R19, R19, -1 ;  /* 0xbf80000013137421 */ /* 0x000fc80000000000 */
[----:B------:R-:W-:-:S04]  /*6ab0*/  FFMA R0, R19, -R0, 0.14084610342979431152 ;  /* 0x3e1039f613007423 */ /* 0x000fc80000000800 */
[----:B------:R-:W-:-:S04]  /*6ac0*/  FFMA R0, R19, R0, -0.12148627638816833496 ;  /* 0xbdf8cdcc13007423 */ /* 0x000fc80000000000 */
[----:B------:R-:W-:-:S04]  /*6ad0*/  FFMA R0, R19, R0, 0.13980610668659210205 ;  /* 0x3e0f295513007423 */ /* 0x000fc80000000000 */
[----:B------:R-:W-:-:S04]  /*6ae0*/  FFMA R0, R19, R0, -0.16684235632419586182 ;  /* 0xbe2ad8b913007423 */ /* 0x000fc80000000000 */
[----:B------:R-:W-:-:S04]  /*6af0*/  FFMA R0, R19, R0, 0.20012299716472625732 ;  /* 0x3e4ced0b13007423 */ /* 0x000fc80000000000 */
[----:B------:R-:W-:-:S04]  /*6b00*/  FFMA R0, R19, R0, -0.24999669194221496582 ;  /* 0xbe7fff2213007423 */ /* 0x000fc80000000000 */
[----:B------:R-:W-:-:S04]  /*6b10*/  FFMA R0, R19, R0, 0.33333182334899902344 ;  /* 0x3eaaaa7813007423 */ /* 0x000fc80000000000 */
[C---:B------:R-:W-:Y:S01]  /*6b20*/  FFMA R20, R19.reuse, R0, -0.5 ;  /* 0xbf00000013147423 */ /* 0x040fe20000000000 */
[----:B------:R-:W-:Y:S02]  /*6b30*/  I2FP.F32.S32 R0, R21 ;  /* 0x0000001500007245 */ /* 0x000fe40000201400 */
[----:B------:R-:W-:Y:S01]  /*6b40*/  MOV R21, 0x7f800000 ;  /* 0x7f80000000157802 */ /* 0x000fe20000000f00 */
[C---:B------:R-:W-:Y:S02]  /*6b50*/  FMUL R20, R19.reuse, R20 ;  /* 0x0000001413147220 */ /* 0x040fe40000400000 */
[----:B------:R-:W-:Y:S02]  /*6b60*/  FFMA R0, R0, 1.1920928955078125e-07, RZ ;  /* 0x3400000000007823 */ /* 0x000fe400000000ff */
[----:B------:R-:W-:-:S04]  /*6b70*/  FFMA R19, R19, R20, R19 ;  /* 0x0000001413137223 */ /* 0x000fc80000000013 */
[----:B------:R-:W-:Y:S01]  /*6b80*/  FFMA R19, R0, 0.69314718246459960938, R19 ;  /* 0x3f31721800137823 */ /* 0x000fe20000000013 */
[----:B------:R-:W-:-:S04]  /*6b90*/  @P1 FFMA R19, R18, R21, +INF ;  /* 0x7f80000012131423 */ /* 0x000fc80000000015 */
[----:B------:R-:W-:Y:S01]  /*6ba0*/  FADD R0, R19, R2 ;  /* 0x0000000213007221 */ /* 0x000fe20000000000 */
[----:B------:R-:W-:Y:S06]  /*6bb0*/  @P2 BRA `(.L_x_164) ;  /* 0xffffffec00002947 */ /* 0x000fec000383ffff */
.L_x_143:
[----:B------:R-:W1:Y:S01]  /*6bc0*/  S2R R5, SR_CTAID.Y ;  /* 0x0000000000057919 */ /* 0x000e620000002600 */
[----:B------:R-:W1:Y:S08]  /*6bd0*/  S2UR UR7, SR_CTAID.X ;  /* 0x00000000000779c3 */ /* 0x000e700000002500 */
[----:B------:R-:W1:Y:S08]  /*6be0*/  LDC R4, c[0x0][0x398] ;  /* 0x0000e600ff047b82 */ /* 0x000e700000000800 */
[----:B------:R-:W2:Y:S01]  /*6bf0*/  LDC.64 R2, c[0x0][0x388] ;  /* 0x0000e200ff027b82 */ /* 0x000ea20000000a00 */
[----:B-1----:R-:W-:-:S04]  /*6c00*/  IMAD R5, R4, UR7, R5 ;  /* 0x0000000704057c24 */ /* 0x002fc8000f8e0205 */
[----:B--2---:R-:W-:-:S05]  /*6c10*/  IMAD.WIDE.U32 R2, R5, 0x14, R2 ;  /* 0x0000001405027825 */ /* 0x004fca00078e0002 */
[----:B0-----:R-:W-:Y:S04]  /*6c20*/  STG.E desc[UR8][R2.64], R15 ;  /* 0x0000000f02007986 */ /* 0x001fe8000c101908 */
[----:B------:R-:W-:Y:S04]  /*6c30*/  STG.E desc[UR8][R2.64+0x4], R17 ;  /* 0x0000041102007986 */ /* 0x000fe8000c101908 */
[----:B------:R-:W-:Y:S04]  /*6c40*/  STG.E desc[UR8][R2.64+0x8], R16 ;  /* 0x0000081002007986 */ /* 0x000fe8000c101908 */
[----:B------:R-:W-:Y:S04]  /*6c50*/  STG.E desc[UR8][R2.64+0xc], R14 ;  /* 0x00000c0e02007986 */ /* 0x000fe8000c101908 */
[----:B------:R-:W-:Y:S01]  /*6c60*/  STG.E desc[UR8][R2.64+0x10], R0 ;  /* 0x0000100002007986 */ /* 0x000fe2000c101908 */
[----:B------:R-:W-:Y:S05]  /*6c70*/  EXIT ;  /* 0x000000000000794d */ /* 0x000fea0003800000 */
        .weak           $__internal_2_$__cuda_sm20_rcp_rn_f32_slowpath
        .type           $__internal_2_$__cuda_sm20_rcp_rn_f32_slowpath,@function
        .size           $__internal_2_$__cuda_sm20_rcp_rn_f32_slowpath,($__internal_3_$__cuda_sm20_sqrt_rn_f32_slowpath - $__internal_2_$__cuda_sm20_rcp_rn_f32_slowpath)
$__internal_2_$__cuda_sm20_rcp_rn_f32_slowpath:
[----:B------:R-:W-:-:S04]  /*6c80*/  SHF.L.U32 R3, R0, 0x1, RZ ;  /* 0x0000000100037819 */ /* 0x000fc800000006ff */
[----:B------:R-:W-:-:S04]  /*6c90*/  SHF.R.U32.HI R8, RZ, 0x18, R3 ;  /* 0x00000018ff087819 */ /* 0x000fc80000011603 */
[----:B------:R-:W-:-:S13]  /*6ca0*/  ISETP.NE.U32.AND P1, PT, R8, RZ, PT ;  /* 0x000000ff0800720c */ /* 0x000fda0003f25070 */
[----:B------:R-:W-:Y:S05]  /*6cb0*/  @P1 BRA `(.L_x_165) ;  /* 0x00000000002c1947 */ /* 0x000fea0003800000 */
[----:B------:R-:W-:-:S04]  /*6cc0*/  SHF.L.U32 R3, R0, 0x1, RZ ;  /* 0x0000000100037819 */ /* 0x000fc800000006ff */
[----:B------:R-:W-:-:S13]  /*6cd0*/  ISETP.NE.AND P1, PT, R3, RZ, PT ;  /* 0x000000ff0300720c */ /* 0x000fda0003f25270 */
[----:B------:R0:W1:Y:S01]  /*6ce0*/  @!P1 MUFU.RCP R3, R0 ;  /* 0x0000000000039308 */ /* 0x0000620000001000 */
[----:B------:R-:W-:Y:S05]  /*6cf0*/  @!P1 BRA `(.L_x_166) ;  /* 0x0000000000a49947 */ /* 0x000fea0003800000 */
[----:B------:R-:W-:-:S04]  /*6d00*/  FFMA R4, R0, 1.84467440737095516160e+19, RZ ;  /* 0x5f80000000047823 */ /* 0x000fc800000000ff */
[----:B-1----:R-:W0:Y:S02]  /*6d10*/  MUFU.RCP R3, R4 ;  /* 0x0000000400037308 */ /* 0x002e240000001000 */
[----:B0-----:R-:W-:-:S04]  /*6d20*/  FFMA R0, R4, R3, -1 ;  /* 0xbf80000004007423 */ /* 0x001fc80000000003 */
[----:B------:R-:W-:-:S04]  /*6d30*/  FADD.FTZ R0, -R0, -RZ ;  /* 0x800000ff00007221 */ /* 0x000fc80000010100 */
[----:B------:R-:W-:-:S04]  /*6d40*/  FFMA R0, R3, R0, R3 ;  /* 0x0000000003007223 */ /* 0x000fc80000000003 */
[----:B------:R-:W-:Y:S01]  /*6d50*/  FFMA R3, R0, 1.84467440737095516160e+19, RZ ;  /* 0x5f80000000037823 */ /* 0x000fe200000000ff */
[----:B------:R-:W-:Y:S06]  /*6d60*/  BRA `(.L_x_166) ;  /* 0x0000000000887947 */ /* 0x000fec0003800000 */
.L_x_165:
[----:B------:R-:W-:-:S04]  /*6d70*/  IADD3 R10, PT, PT, R8, -0xfd, RZ ;  /* 0xffffff03080a7810 */ /* 0x000fc80007ffe0ff */
[----:B------:R-:W-:-:S13]  /*6d80*/  ISETP.GT.U32.AND P1, PT, R10, 0x1, PT ;  /* 0x000000010a00780c */ /* 0x000fda0003f24070 */
[----:B------:R-:W-:Y:S05]  /*6d90*/  @P1 BRA `(.L_x_167) ;  /* 0x0000000000781947 */ /* 0x000fea0003800000 */
[----:B------:R-:W-:Y:S01]  /*6da0*/  LOP3.LUT R3, R0, 0x7fffff, RZ, 0xc0, !PT ;  /* 0x007fffff00037812 */ /* 0x000fe200078ec0ff */
[----:B------:R-:W-:-:S03]  /*6db0*/  HFMA2 R7, -RZ, RZ, 0, 1.78813934326171875e-07 ;  /* 0x00000003ff077431 */ /* 0x000fc600000001ff */
[----:B------:R-:W-:-:S04]  /*6dc0*/  LOP3.LUT R3, R3, 0x3f800000, RZ, 0xfc, !PT ;  /* 0x3f80000003037812 */ /* 0x000fc800078efcff */
[----:B------:R-:W0:Y:S01]  /*6dd0*/  MUFU.RCP R4, R3 ;  /* 0x0000000300047308 */ /* 0x000e220000001000 */
[----:B------:R-:W-:Y:S01]  /*6de0*/  SHF.L.U32 R7, R7, R10, RZ ;  /* 0x0000000a07077219 */ /* 0x000fe200000006ff */
[----:B0-----:R-:W-:-:S04]  /*6df0*/  FFMA R5, R3, R4, -1 ;  /* 0xbf80000003057423 */ /* 0x001fc80000000004 */
[----:B------:R-:W-:-:S04]  /*6e00*/  FADD.FTZ R5, -R5, -RZ ;  /* 0x800000ff05057221 */ /* 0x000fc80000010100 */
[CCC-:B------:R-:W-:Y:S01]  /*6e10*/  FFMA.RM R6, R4.reuse, R5.reuse, R4.reuse ;  /* 0x0000000504067223 */ /* 0x1c0fe20000004004 */
[----:B------:R-:W-:-:S04]  /*6e20*/  FFMA.RP R5, R4, R5, R4 ;  /* 0x0000000504057223 */ /* 0x000fc80000008004 */
[C---:B------:R-:W-:Y:S02]  /*6e30*/  LOP3.LUT R4, R6.reuse, 0x7fffff, RZ, 0xc0, !PT ;  /* 0x007fffff06047812 */ /* 0x040fe400078ec0ff */
[----:B------:R-:W-:Y:S02]  /*6e40*/  FSETP.NEU.FTZ.AND P1, PT, R6, R5, PT ;  /* 0x000000050600720b */ /* 0x000fe40003f3d000 */
[----:B------:R-:W-:Y:S02]  /*6e50*/  LOP3.LUT R4, R4, 0x800000, RZ, 0xfc, !PT ;  /* 0x0080000004047812 */ /* 0x000fe400078efcff */
[----:B------:R-:W-:Y:S02]  /*6e60*/  SEL R5, RZ, 0xffffffff, !P1 ;  /* 0xffffffffff057807 */ /* 0x000fe40004800000 */
[----:B------:R-:W-:Y:S02]  /*6e70*/  LOP3.LUT R7, R7, R4, RZ, 0xc0, !PT ;  /* 0x0000000407077212 */ /* 0x000fe400078ec0ff */
[----:B------:R-:W-:-:S02]  /*6e80*/  IADD3 R5, PT, PT, -R5, RZ, RZ ;  /* 0x000000ff05057210 */ /* 0x000fc40007ffe1ff */
[-C--:B------:R-:W-:Y:S02]  /*6e90*/  SHF.R.U32.HI R7, RZ, R10.reuse, R7 ;  /* 0x0000000aff077219 */ /* 0x080fe40000011607 */
[----:B------:R-:W-:Y:S02]  /*6ea0*/  LOP3.LUT P2, RZ, R5, R10, R4, 0xf8, !PT ;  /* 0x0000000a05ff7212 */ /* 0x000fe4000784f804 */
[C---:B------:R-:W-:Y:S02]  /*6eb0*/  LOP3.LUT P1, RZ, R7.reuse, 0x1, RZ, 0xc0, !PT ;  /* 0x0000000107ff7812 */ /* 0x040fe4000782c0ff */
[----:B------:R-:W-:-:S04]  /*6ec0*/  LOP3.LUT P3, RZ, R7, 0x2, RZ, 0xc0, !PT ;  /* 0x0000000207ff7812 */ /* 0x000fc8000786c0ff */
[----:B------:R-:W-:Y:S02]  /*6ed0*/  PLOP3.LUT P1, PT, P1, P2, P3, 0xe0, 0x0 ;  /* 0x000000000000781c */ /* 0x000fe40000f25c30 */
[----:B------:R-:W-:Y:S02]  /*6ee0*/  LOP3.LUT P2, RZ, R0, 0x7fffff, RZ, 0xc0, !PT ;  /* 0x007fffff00ff7812 */ /* 0x000fe4000784c0ff */
[----:B------:R-:W-:-:S04]  /*6ef0*/  SEL R3, RZ, 0x1, !P1 ;  /* 0x00000001ff037807 */ /* 0x000fc80004800000 */
[----:B------:R-:W-:-:S04]  /*6f00*/  IADD3 R3, PT, PT, -R3, RZ, RZ ;  /* 0x000000ff03037210 */ /* 0x000fc80007ffe1ff */
[----:B------:R-:W-:Y:S02]  /*6f10*/  ISETP.GE.AND P1, PT, R3, RZ, PT ;  /* 0x000000ff0300720c */ /* 0x000fe40003f26270 */
[----:B------:R-:W-:-:S04]  /*6f20*/  IADD3 R3, PT, PT, R8, -0xfc, RZ ;  /* 0xffffff0408037810 */ /* 0x000fc80007ffe0ff */
[----:B------:R-:W-:-:S07]  /*6f30*/  SHF.R.U32.HI R3, RZ, R3, R4 ;  /* 0x00000003ff037219 */ /* 0x000fce0000011604 */
[----:B------:R-:W-:-:S04]  /*6f40*/  @!P1 IADD3 R3, PT, PT, R3, 0x1, RZ ;  /* 0x0000000103039810 */ /* 0x000fc80007ffe0ff */
[----:B------:R-:W-:-:S04]  /*6f50*/  @!P2 SHF.L.U32 R3, R3, 0x1, RZ ;  /* 0x000000010303a819 */ /* 0x000fc800000006ff */
[----:B------:R-:W-:Y:S01]  /*6f60*/  LOP3.LUT R3, R3, 0x80000000, R0, 0xf8, !PT ;  /* 0x8000000003037812 */ /* 0x000fe200078ef800 */
[----:B------:R-:W-:Y:S06]  /*6f70*/  BRA `(.L_x_166) ;  /* 0x0000000000047947 */ /* 0x000fec0003800000 */
.L_x_167:
[----:B------:R2:W3:Y:S02]  /*6f80*/  MUFU.RCP R3, R0 ;  /* 0x0000000000037308 */ /* 0x0004e40000001000 */
.L_x_166:
[----:B-1-3--:R-:W-:Y:S02]  /*6f90*/  MOV R12, R3 ;  /* 0x00000003000c7202 */ /* 0x00afe40000000f00 */
[----:B------:R-:W-:-:S04]  /*6fa0*/  MOV R3, 0x0 ;  /* 0x0000000000037802 */ /* 0x000fc80000000f00 */
[----:B0-2---:R-:W-:Y:S05]  /*6fb0*/  RET.REL.NODEC R2 `(_Z15fitDistributionPfP18DistributionParamsiii) ;  /* 0xffffff9002107950 */ /* 0x005fea0003c3ffff */
        .weak           $__internal_3_$__cuda_sm20_sqrt_rn_f32_slowpath
        .type           $__internal_3_$__cuda_sm20_sqrt_rn_f32_slowpath,@function
        .size           $__internal_3_$__cuda_sm20_sqrt_rn_f32_slowpath,($__internal_4_$__cuda_sm3x_div_rn_noftz_f32_slowpath - $__internal_3_$__cuda_sm20_sqrt_rn_f32_slowpath)
$__internal_3_$__cuda_sm20_sqrt_rn_f32_slowpath:
[----:B------:R-:W-:-:S13]  /*6fc0*/  LOP3.LUT P1, RZ, R18, 0x7fffffff, RZ, 0xc0, !PT ;  /* 0x7fffffff12ff7812 */ /* 0x000fda000782c0ff */
[----:B------:R-:W-:Y:S01]  /*6fd0*/  @!P1 MOV R21, R18 ;  /* 0x0000001200159202 */ /* 0x000fe20000000f00 */
[----:B------:R-:W-:Y:S06]  /*6fe0*/  @!P1 BRA `(.L_x_168) ;  /* 0x0000000000449947 */ /* 0x000fec0003800000 */
[----:B------:R-:W-:-:S13]  /*6ff0*/  FSETP.GEU.FTZ.AND P1, PT, R18, RZ, PT ;  /* 0x000000ff1200720b */ /* 0x000fda0003f3e000 */
[----:B------:R-:W-:Y:S01]  /*7000*/  @!P1 MOV R21, 0x7fffffff ;  /* 0x7fffffff00159802 */ /* 0x000fe20000000f00 */
[----:B------:R-:W-:Y:S06]  /*7010*/  @!P1 BRA `(.L_x_168) ;  /* 0x0000000000389947 */ /* 0x000fec0003800000 */
[----:B------:R-:W-:-:S13]  /*7020*/  FSETP.GTU.FTZ.AND P1, PT, |R18|, +INF , PT ;  /* 0x7f8000001200780b */ /* 0x000fda0003f3c200 */
[----:B------:R-:W-:Y:S01]  /*7030*/  @P1 FADD.FTZ R21, R18, 1 ;  /* 0x3f80000012151421 */ /* 0x000fe20000010000 */
[----:B------:R-:W-:Y:S06]  /*7040*/  @P1 BRA `(.L_x_168) ;  /* 0x00000000002c1947 */ /* 0x000fec0003800000 */
[----:B------:R-:W-:-:S13]  /*7050*/  FSETP.NEU.FTZ.AND P1, PT, |R18|, +INF , PT ;  /* 0x7f8000001200780b */ /* 0x000fda0003f3d200 */
[----:B------:R-:W-:Y:S01]  /*7060*/  @!P1 MOV R21, R18 ;  /* 0x0000001200159202 */ /* 0x000fe20000000f00 */
[----:B------:R-:W-:Y:S06]  /*7070*/  @!P1 BRA `(.L_x_168) ;  /* 0x0000000000209947 */ /* 0x000fec0003800000 */
[----:B------:R-:W-:-:S04]  /*7080*/  FFMA R18, R18, 1.84467440737095516160e+19, RZ ;  /* 0x5f80000012127823 */ /* 0x000fc800000000ff */
[----:B------:R-:W0:Y:S02]  /*7090*/  MUFU.RSQ R21, R18 ;  /* 0x0000001200157308 */ /* 0x000e240000001400 */
[----:B0-----:R-:W-:Y:S01]  /*70a0*/  FMUL.FTZ R25, R18, R21 ;  /* 0x0000001512197220 */ /* 0x001fe20000410000 */
[----:B------:R-:W-:-:S03]  /*70b0*/  FMUL.FTZ R21, R21, 0.5 ;  /* 0x3f00000015157820 */ /* 0x000fc60000410000 */
[----:B------:R-:W-:-:S04]  /*70c0*/  FADD.FTZ R24, -R25, -RZ ;  /* 0x800000ff19187221 */ /* 0x000fc80000010100 */
[----:B------:R-:W-:-:S04]  /*70d0*/  FFMA R24, R25, R24, R18 ;  /* 0x0000001819187223 */ /* 0x000fc80000000012 */
[----:B------:R-:W-:-:S04]  /*70e0*/  FFMA R21, R24, R21, R25 ;  /* 0x0000001518157223 */ /* 0x000fc80000000019 */
[----:B------:R-:W-:-:S07]  /*70f0*/  FMUL.FTZ R21, R21, 2.3283064365386962891e-10 ;  /* 0x2f80000015157820 */ /* 0x000fce0000410000 */
.L_x_168:
[----:B------:R-:W-:Y:S01]  /*7100*/  MOV R18, R21 ;  /* 0x0000001500127202 */ /* 0x000fe20000000f00 */
[----:B------:R-:W-:-:S04]  /*7110*/  HFMA2 R21, -RZ, RZ, 0, 0 ;  /* 0x00000000ff157431 */ /* 0x000fc800000001ff */
[----:B------:R-:W-:Y:S05]  /*7120*/  RET.REL.NODEC R20 `(_Z15fitDistributionPfP18DistributionParamsiii) ;  /* 0xffffff8c14b47950 */ /* 0x000fea0003c3ffff */
        .weak           $__internal_4_$__cuda_sm3x_div_rn_noftz_f32_slowpath
        .type           $__internal_4_$__cuda_sm3x_div_rn_noftz_f32_slowpath,@function
        .size           $__internal_4_$__cuda_sm3x_div_rn_noftz_f32_slowpath,(.L_x_204 - $__internal_4_$__cuda_sm3x_div_rn_noftz_f32_slowpath)
$__internal_4_$__cuda_sm3x_div_rn_noftz_f32_slowpath:
[----:B------:R-:W-:Y:S02]  /*7130*/  SHF.R.U32.HI R20, RZ, 0x17, R27 ;  /* 0x00000017ff147819 */ /* 0x000fe4000001161b */
        /* <DEDUP_REMOVED lines=32> */
.L_x_169:
[----:B------:R-:W-:Y:S02]  /*7340*/  LEA R28, R20, 0xc0800000, 0x17 ;  /* 0xc0800000141c7811 */ /* 0x000fe400078eb8ff */
[----:B------:R-:W-:Y:S02]  /*7350*/  IADD3 R29, PT, PT, R24, -0x7f, RZ ;  /* 0xffffff81181d7810 */ /* 0x000fe40007ffe0ff */
[----:B------:R-:W-:-:S03]  /*7360*/  IADD3 R28, PT, PT, -R28, R27, RZ ;  /* 0x0000001b1c1c7210 */ /* 0x000fc60007ffe1ff */
[----:B------:R-:W-:Y:S01]  /*7370*/  IMAD R0, R29, -0x800000, R0 ;  /* 0xff8000001d007824 */ /* 0x000fe200078e0200 */
[----:B------:R-:W0:Y:S01]  /*7380*/  MUFU.RCP R26, R28 ;  /* 0x0000001c001a7308 */ /* 0x000e220000001000 */
[----:B------:R-:W-:-:S04]  /*7390*/  FADD.FTZ R25, -R28, -RZ ;  /* 0x800000ff1c197221 */ /* 0x000fc80000010100 */
        /* <DEDUP_REMOVED lines=23> */
[CCC-:B------:R-:W-:Y:S01]  /*7510*/  FFMA.RP R24, R27.reuse, R25.reuse, R26.reuse ;  /* 0x000000191b187223 */ /* 0x1c0fe2000000801a */
[----:B------:R-:W-:Y:S01]  /*7520*/  FFMA.RM R27, R27, R25, R26 ;  /* 0x000000191b1b7223 */ /* 0x000fe2000000401a */
[C---:B------:R-:W-:Y:S02]  /*7530*/  IADD3 R25, PT, PT, R20.reuse, 0x20, RZ ;  /* 0x0000002014197810 */ /* 0x040fe40007ffe0ff */
[----:B------:R-:W-:Y:S02]  /*7540*/  LOP3.LUT R21, R21, 0x7fffff, RZ, 0xc0, !PT ;  /* 0x007fffff15157812 */ /* 0x000fe400078ec0ff */
[C---:B------:R-:W-:Y:S02]  /*7550*/  ISETP.NE.AND P3, PT, R20.reuse, RZ, PT ;  /* 0x000000ff1400720c */ /* 0x040fe40003f65270 */
[----:B------:R-:W-:Y:S02]  /*7560*/  LOP3.LUT R26, R21, 0x800000, RZ, 0xfc, !PT ;  /* 0x00800000151a7812 */ /* 0x000fe400078efcff */
[----:B------:R-:W-:-:S02]  /*7570*/  ISETP.NE.AND P2, PT, R20, RZ, PT ;  /* 0x000000ff1400720c */ /* 0x000fc40003f45270 */
        /* <DEDUP_REMOVED lines=14> */
.L_x_175:
[----:B------:R-:W-:-:S04]  /*7660*/  LOP3.LUT R0, R0, 0x80000000, RZ, 0xc0, !PT ;  /* 0x8000000000007812 */ /* 0x000fc800078ec0ff */
[----:B------:R-:W-:Y:S01]  /*7670*/  LOP3.LUT R0, R0, 0x7f800000, RZ, 0xfc, !PT ;  /* 0x7f80000000007812 */ /* 0x000fe200078efcff */
[----:B------:R-:W-:Y:S06]  /*7680*/  BRA `(.L_x_176) ;  /* 0x0000000000287947 */ /* 0x000fec0003800000 */
.L_x_174:
[----:B------:R-:W-:Y:S01]  /*7690*/  LEA R0, R21, R0, 0x17 ;  /* 0x0000000015007211 */ /* 0x000fe200078eb8ff */
[----:B------:R-:W-:Y:S06]  /*76a0*/  BRA `(.L_x_176) ;  /* 0x0000000000207947 */ /* 0x000fec0003800000 */
.L_x_173:
[----:B------:R-:W-:-:S04]  /*76b0*/  LOP3.LUT R0, R27, 0x80000000, R0, 0x48, !PT ;  /* 0x800000001b007812 */ /* 0x000fc800078e4800 */
[----:B------:R-:W-:Y:S01]  /*76c0*/  LOP3.LUT R0, R0, 0x7f800000, RZ, 0xfc, !PT ;  /* 0x7f80000000007812 */ /* 0x000fe200078efcff */
[----:B------:R-:W-:Y:S06]  /*76d0*/  BRA `(.L_x_176) ;  /* 0x0000000000147947 */ /* 0x000fec0003800000 */
.L_x_172:
[----:B------:R-:W-:Y:S01]  /*76e0*/  LOP3.LUT R0, R27, 0x80000000, R0, 0x48, !PT ;  /* 0x800000001b007812 */ /* 0x000fe200078e4800 */
[----:B------:R-:W-:Y:S06]  /*76f0*/  BRA `(.L_x_176) ;  /* 0x00000000000c7947 */ /* 0x000fec0003800000 */
.L_x_171:
[----:B------:R-:W0:Y:S01]  /*7700*/  MUFU.RSQ R0, -QNAN ;  /* 0xffc0000000007908 */ /* 0x000e220000001400 */
[----:B------:R-:W-:Y:S05]  /*7710*/  BRA `(.L_x_176) ;  /* 0x0000000000047947 */ /* 0x000fea0003800000 */
.L_x_170:
[----:B------:R-:W-:-:S07]  /*7720*/  FADD.FTZ R0, R0, R27 ;  /* 0x0000001b00007221 */ /* 0x000fce0000010000 */
.L_x_176:
[----:B------:R-:W-:Y:S01]  /*7730*/  HFMA2 R21, -RZ, RZ, 0, 0 ;  /* 0x00000000ff157431 */ /* 0x000fe200000001ff */
[----:B------:R-:W-:-:S04]  /*7740*/  MOV R20, R18 ;  /* 0x0000001200147202 */ /* 0x000fc80000000f00 */
[----:B0-----:R-:W-:Y:S05]  /*7750*/  RET.REL.NODEC R20 `(_Z15fitDistributionPfP18DistributionParamsiii) ;  /* 0xffffff8814287950 */ /* 0x001fea0003c3ffff */
.L_x_177:
        /* <DEDUP_REMOVED lines=10> */
.L_x_204:


//--------------------- .nv.shared.reserved.0     --------------------------
	.section	.nv.shared.reserved.0,"aw",@nobits
	.weak		__nv_reservedSMEM_offset_0_alias
	.size		__nv_reservedSMEM_offset_0_alias, 0, 64
	.other		__nv_reservedSMEM_offset_0_alias,@"STO_CUDA_RESERVED_SHARED STV_DEFAULT"
__nv_reservedSMEM_offset_0_alias:
	.zero		0
	.zero		64


//--------------------- .nv.constant0._Z20computeCDFForAllDataPfS_P18DistributionParamsii --------------------------
	.section	.nv.constant0._Z20computeCDFForAllDataPfS_P18DistributionParamsii,"a",@progbits
	.sectionflags	@""
	.align	4
.nv.constant0._Z20computeCDFForAllDataPfS_P18DistributionParamsii:
	.zero		928


//--------------------- .nv.constant0._Z10computeCDFPfS_P18DistributionParamsii --------------------------
	.section	.nv.constant0._Z10computeCDFPfS_P18DistributionParamsii,"a",@progbits
	.sectionflags	@""
	.align	4
.nv.constant0._Z10computeCDFPfS_P18DistributionParamsii:
	.zero		928


//--------------------- .nv.constant0._Z22selectBestDistributionP18DistributionParamsS0_ii --------------------------
	.section	.nv.constant0._Z22selectBestDistributionP18DistributionParamsS0_ii,"a",@progbits
	.sectionflags	@""
	.align	4
.nv.constant0._Z22selectBestDistributionP18DistributionParamsS0_ii:
	.zero		920


//--------------------- .nv.constant0._Z15fitDistributionPfP18DistributionParamsiii --------------------------
	.section	.nv.constant0._Z15fitDistributionPfP18DistributionParamsiii,"a",@progbits
	.sectionflags	@""
	.align	4
.nv.constant0._Z15fitDistributionPfP18DistributionParamsiii:
	.zero		924


//--------------------- SYMBOLS --------------------------

	.type		.nv.reservedSmem.offset0,@object
	.size		.nv.reservedSmem.offset0,0x4
